//
// Generated by NVIDIA NVVM Compiler
//
// Compiler Build ID: CL-36424714
// Cuda compilation tools, release 13.0, V13.0.88
// Based on NVVM 20.0.0
//

.version 9.0
.target sm_100
.address_size 64

	// .globl	_Z22batch_norm_kernel_bf16PKfPfS0_S0_ffiiii

.visible .entry _Z22batch_norm_kernel_bf16PKfPfS0_S0_ffiiii(
	.param .u64 .ptr .align 1 _Z22batch_norm_kernel_bf16PKfPfS0_S0_ffiiii_param_0,
	.param .u64 .ptr .align 1 _Z22batch_norm_kernel_bf16PKfPfS0_S0_ffiiii_param_1,
	.param .u64 .ptr .align 1 _Z22batch_norm_kernel_bf16PKfPfS0_S0_ffiiii_param_2,
	.param .u64 .ptr .align 1 _Z22batch_norm_kernel_bf16PKfPfS0_S0_ffiiii_param_3,
	.param .f32 _Z22batch_norm_kernel_bf16PKfPfS0_S0_ffiiii_param_4,
	.param .f32 _Z22batch_norm_kernel_bf16PKfPfS0_S0_ffiiii_param_5,
	.param .u32 _Z22batch_norm_kernel_bf16PKfPfS0_S0_ffiiii_param_6,
	.param .u32 _Z22batch_norm_kernel_bf16PKfPfS0_S0_ffiiii_param_7,
	.param .u32 _Z22batch_norm_kernel_bf16PKfPfS0_S0_ffiiii_param_8,
	.param .u32 _Z22batch_norm_kernel_bf16PKfPfS0_S0_ffiiii_param_9
)
{
	.reg .pred 	%p<4>;
	.reg .b16 	%rs<13>;
	.reg .b32 	%r<19>;
	.reg .b32 	%f<11>;
	.reg .b64 	%rd<15>;

	ld.param.u64 	%rd1, [_Z22batch_norm_kernel_bf16PKfPfS0_S0_ffiiii_param_0];
	ld.param.u64 	%rd2, [_Z22batch_norm_kernel_bf16PKfPfS0_S0_ffiiii_param_1];
	ld.param.u64 	%rd3, [_Z22batch_norm_kernel_bf16PKfPfS0_S0_ffiiii_param_2];
	ld.param.u64 	%rd4, [_Z22batch_norm_kernel_bf16PKfPfS0_S0_ffiiii_param_3];
	ld.param.f32 	%f1, [_Z22batch_norm_kernel_bf16PKfPfS0_S0_ffiiii_param_4];
	ld.param.f32 	%f2, [_Z22batch_norm_kernel_bf16PKfPfS0_S0_ffiiii_param_5];
	ld.param.u32 	%r5, [_Z22batch_norm_kernel_bf16PKfPfS0_S0_ffiiii_param_6];
	ld.param.u32 	%r4, [_Z22batch_norm_kernel_bf16PKfPfS0_S0_ffiiii_param_7];
	ld.param.u32 	%r6, [_Z22batch_norm_kernel_bf16PKfPfS0_S0_ffiiii_param_8];
	ld.param.u32 	%r7, [_Z22batch_norm_kernel_bf16PKfPfS0_S0_ffiiii_param_9];
	mov.u32 	%r8, %ctaid.x;
	mov.u32 	%r9, %ntid.x;
	mov.u32 	%r10, %tid.x;
	mad.lo.s32 	%r1, %r8, %r9, %r10;
	mov.u32 	%r11, %ctaid.y;
	mov.u32 	%r12, %ntid.y;
	mov.u32 	%r13, %tid.y;
	mad.lo.s32 	%r14, %r11, %r12, %r13;
	mul.lo.s32 	%r15, %r4, %r5;
	setp.ge.s32 	%p1, %r1, %r15;
	mul.lo.s32 	%r16, %r7, %r6;
	setp.ge.s32 	%p2, %r14, %r16;
	or.pred  	%p3, %p1, %p2;
	@%p3 bra 	$L__BB0_2;
	cvta.to.global.u64 	%rd5, %rd1;
	cvta.to.global.u64 	%rd6, %rd3;
	cvta.to.global.u64 	%rd7, %rd4;
	cvta.to.global.u64 	%rd8, %rd2;
	rem.s32 	%r17, %r1, %r4;
	mad.lo.s32 	%r18, %r16, %r1, %r14;
	mul.wide.s32 	%rd9, %r18, 4;
	add.s64 	%rd10, %rd5, %rd9;
	ld.global.f32 	%f3, [%rd10];
	// begin inline asm
	{  cvt.rn.bf16.f32 %rs1, %f3;}

	// end inline asm
	// begin inline asm
	{ cvt.f32.bf16 %f4, %rs1;}

	// end inline asm
	sub.f32 	%f9, %f4, %f1;
	sqrt.rn.f32 	%f10, %f2;
	div.rn.f32 	%f5, %f9, %f10;
	// begin inline asm
	{  cvt.rn.bf16.f32 %rs3, %f5;}

	// end inline asm
	mul.wide.s32 	%rd11, %r17, 4;
	add.s64 	%rd12, %rd6, %rd11;
	ld.global.f32 	%f6, [%rd12];
	// begin inline asm
	{  cvt.rn.bf16.f32 %rs4, %f6;}

	// end inline asm
	// begin inline asm
	{ mul.bf16 %rs5,%rs3,%rs4; }

	// end inline asm
	add.s64 	%rd13, %rd7, %rd11;
	ld.global.f32 	%f7, [%rd13];
	// begin inline asm
	{  cvt.rn.bf16.f32 %rs8, %f7;}

	// end inline asm
	// begin inline asm
	{ add.bf16 %rs9,%rs5,%rs8; }

	// end inline asm
	// begin inline asm
	{ cvt.f32.bf16 %f8, %rs9;}

	// end inline asm
	add.s64 	%rd14, %rd8, %rd9;
	st.global.f32 	[%rd14], %f8;
$L__BB0_2:
	ret;

}
	// .globl	_Z15upsample_kernelPKfPfiiiii
.visible .entry _Z15upsample_kernelPKfPfiiiii(
	.param .u64 .ptr .align 1 _Z15upsample_kernelPKfPfiiiii_param_0,
	.param .u64 .ptr .align 1 _Z15upsample_kernelPKfPfiiiii_param_1,
	.param .u32 _Z15upsample_kernelPKfPfiiiii_param_2,
	.param .u32 _Z15upsample_kernelPKfPfiiiii_param_3,
	.param .u32 _Z15upsample_kernelPKfPfiiiii_param_4,
	.param .u32 _Z15upsample_kernelPKfPfiiiii_param_5,
	.param .u32 _Z15upsample_kernelPKfPfiiiii_param_6
)
{
	.reg .pred 	%p<4>;
	.reg .b32 	%r<33>;
	.reg .b32 	%f<2>;
	.reg .b64 	%rd<9>;

	ld.param.u64 	%rd1, [_Z15upsample_kernelPKfPfiiiii_param_0];
	ld.param.u64 	%rd2, [_Z15upsample_kernelPKfPfiiiii_param_1];
	ld.param.u32 	%r8, [_Z15upsample_kernelPKfPfiiiii_param_2];
	ld.param.u32 	%r5, [_Z15upsample_kernelPKfPfiiiii_param_3];
	ld.param.u32 	%r9, [_Z15upsample_kernelPKfPfiiiii_param_4];
	ld.param.u32 	%r6, [_Z15upsample_kernelPKfPfiiiii_param_5];
	ld.param.u32 	%r7, [_Z15upsample_kernelPKfPfiiiii_param_6];
	mov.u32 	%r10, %ctaid.x;
	mov.u32 	%r11, %ntid.x;
	mov.u32 	%r12, %tid.x;
	mad.lo.s32 	%r1, %r10, %r11, %r12;
	mov.u32 	%r13, %ctaid.y;
	mov.u32 	%r14, %ntid.y;
	mov.u32 	%r15, %tid.y;
	mad.lo.s32 	%r16, %r13, %r14, %r15;
	mul.lo.s32 	%r17, %r5, %r8;
	setp.ge.s32 	%p1, %r1, %r17;
	mul.lo.s32 	%r3, %r6, %r9;
	mul.lo.s32 	%r18, %r3, %r7;
	mul.lo.s32 	%r19, %r18, %r7;
	setp.ge.s32 	%p2, %r16, %r19;
	or.pred  	%p3, %p1, %p2;
	@%p3 bra 	$L__BB1_2;
	cvta.to.global.u64 	%rd3, %rd1;
	cvta.to.global.u64 	%rd4, %rd2;
	rem.s32 	%r20, %r1, %r5;
	mul.lo.s32 	%r21, %r7, %r6;
	div.s32 	%r22, %r16, %r21;
	mul.lo.s32 	%r23, %r22, %r21;
	sub.s32 	%r24, %r16, %r23;
	div.s32 	%r25, %r22, %r7;
	div.s32 	%r26, %r24, %r7;
	sub.s32 	%r27, %r1, %r20;
	mul.lo.s32 	%r28, %r3, %r20;
	mad.lo.s32 	%r29, %r25, %r6, %r28;
	add.s32 	%r30, %r29, %r26;
	mad.lo.s32 	%r31, %r3, %r27, %r30;
	mad.lo.s32 	%r32, %r19, %r1, %r16;
	mul.wide.s32 	%rd5, %r31, 4;
	add.s64 	%rd6, %rd3, %rd5;
	ld.global.f32 	%f1, [%rd6];
	mul.wide.s32 	%rd7, %r32, 4;
	add.s64 	%rd8, %rd4, %rd7;
	st.global.f32 	[%rd8], %f1;
$L__BB1_2:
	ret;

}
	// .globl	_Z19triplet_loss_kernelPKfS0_S0_Pfiiiif
.visible .entry _Z19triplet_loss_kernelPKfS0_S0_Pfiiiif(
	.param .u64 .ptr .align 1 _Z19triplet_loss_kernelPKfS0_S0_Pfiiiif_param_0,
	.param .u64 .ptr .align 1 _Z19triplet_loss_kernelPKfS0_S0_Pfiiiif_param_1,
	.param .u64 .ptr .align 1 _Z19triplet_loss_kernelPKfS0_S0_Pfiiiif_param_2,
	.param .u64 .ptr .align 1 _Z19triplet_loss_kernelPKfS0_S0_Pfiiiif_param_3,
	.param .u32 _Z19triplet_loss_kernelPKfS0_S0_Pfiiiif_param_4,
	.param .u32 _Z19triplet_loss_kernelPKfS0_S0_Pfiiiif_param_5,
	.param .u32 _Z19triplet_loss_kernelPKfS0_S0_Pfiiiif_param_6,
	.param .u32 _Z19triplet_loss_kernelPKfS0_S0_Pfiiiif_param_7,
	.param .f32 _Z19triplet_loss_kernelPKfS0_S0_Pfiiiif_param_8
)
{
	.reg .pred 	%p<13>;
	.reg .b32 	%r<46>;
	.reg .b32 	%f<158>;
	.reg .b64 	%rd<31>;

	ld.param.u64 	%rd8, [_Z19triplet_loss_kernelPKfS0_S0_Pfiiiif_param_0];
	ld.param.u64 	%rd9, [_Z19triplet_loss_kernelPKfS0_S0_Pfiiiif_param_1];
	ld.param.u64 	%rd10, [_Z19triplet_loss_kernelPKfS0_S0_Pfiiiif_param_2];
	ld.param.u32 	%r25, [_Z19triplet_loss_kernelPKfS0_S0_Pfiiiif_param_4];
	ld.param.u32 	%r22, [_Z19triplet_loss_kernelPKfS0_S0_Pfiiiif_param_5];
	ld.param.u32 	%r23, [_Z19triplet_loss_kernelPKfS0_S0_Pfiiiif_param_6];
	ld.param.u32 	%r24, [_Z19triplet_loss_kernelPKfS0_S0_Pfiiiif_param_7];
	cvta.to.global.u64 	%rd1, %rd10;
	cvta.to.global.u64 	%rd2, %rd9;
	cvta.to.global.u64 	%rd3, %rd8;
	mov.u32 	%r26, %ctaid.x;
	mov.u32 	%r27, %ntid.x;
	mov.u32 	%r28, %tid.x;
	mad.lo.s32 	%r1, %r26, %r27, %r28;
	setp.ge.s32 	%p1, %r1, %r25;
	mov.f32 	%f157, 0f00000000;
	@%p1 bra 	$L__BB2_19;
	setp.lt.s32 	%p2, %r22, 1;
	@%p2 bra 	$L__BB2_18;
	min.s32 	%r29, %r23, %r24;
	setp.lt.s32 	%p3, %r29, 1;
	@%p3 bra 	$L__BB2_18;
	and.b32  	%r2, %r24, 7;
	and.b32  	%r3, %r24, 3;
	and.b32  	%r4, %r24, 2147483640;
	and.b32  	%r5, %r24, 1;
	neg.s32 	%r6, %r4;
	add.s64 	%rd4, %rd3, 16;
	add.s64 	%rd5, %rd2, 16;
	add.s64 	%rd6, %rd1, 16;
	mov.f32 	%f156, 0f00000000;
	mov.b32 	%r39, 0;
	mov.f32 	%f155, %f156;
$L__BB2_4:
	mad.lo.s32 	%r32, %r22, %r1, %r39;
	mul.lo.s32 	%r8, %r32, %r23;
	mov.b32 	%r40, 0;
$L__BB2_5:
	setp.lt.u32 	%p4, %r24, 8;
	add.s32 	%r34, %r8, %r40;
	mul.lo.s32 	%r10, %r34, %r24;
	mov.b32 	%r44, 0;
	mov.u32 	%r41, %r10;
	mov.u32 	%r42, %r6;
	@%p4 bra 	$L__BB2_7;
$L__BB2_6:
	.pragma "nounroll";
	mul.wide.s32 	%rd11, %r41, 4;
	add.s64 	%rd12, %rd4, %rd11;
	add.s64 	%rd13, %rd5, %rd11;
	add.s64 	%rd14, %rd6, %rd11;
	ld.global.f32 	%f36, [%rd12+-16];
	ld.global.f32 	%f37, [%rd13+-16];
	sub.f32 	%f38, %f36, %f37;
	ld.global.f32 	%f39, [%rd14+-16];
	sub.f32 	%f40, %f36, %f39;
	fma.rn.f32 	%f41, %f38, %f38, %f155;
	fma.rn.f32 	%f42, %f40, %f40, %f156;
	ld.global.f32 	%f43, [%rd12+-12];
	ld.global.f32 	%f44, [%rd13+-12];
	sub.f32 	%f45, %f43, %f44;
	ld.global.f32 	%f46, [%rd14+-12];
	sub.f32 	%f47, %f43, %f46;
	fma.rn.f32 	%f48, %f45, %f45, %f41;
	fma.rn.f32 	%f49, %f47, %f47, %f42;
	ld.global.f32 	%f50, [%rd12+-8];
	ld.global.f32 	%f51, [%rd13+-8];
	sub.f32 	%f52, %f50, %f51;
	ld.global.f32 	%f53, [%rd14+-8];
	sub.f32 	%f54, %f50, %f53;
	fma.rn.f32 	%f55, %f52, %f52, %f48;
	fma.rn.f32 	%f56, %f54, %f54, %f49;
	ld.global.f32 	%f57, [%rd12+-4];
	ld.global.f32 	%f58, [%rd13+-4];
	sub.f32 	%f59, %f57, %f58;
	ld.global.f32 	%f60, [%rd14+-4];
	sub.f32 	%f61, %f57, %f60;
	fma.rn.f32 	%f62, %f59, %f59, %f55;
	fma.rn.f32 	%f63, %f61, %f61, %f56;
	ld.global.f32 	%f64, [%rd12];
	ld.global.f32 	%f65, [%rd13];
	sub.f32 	%f66, %f64, %f65;
	ld.global.f32 	%f67, [%rd14];
	sub.f32 	%f68, %f64, %f67;
	fma.rn.f32 	%f69, %f66, %f66, %f62;
	fma.rn.f32 	%f70, %f68, %f68, %f63;
	ld.global.f32 	%f71, [%rd12+4];
	ld.global.f32 	%f72, [%rd13+4];
	sub.f32 	%f73, %f71, %f72;
	ld.global.f32 	%f74, [%rd14+4];
	sub.f32 	%f75, %f71, %f74;
	fma.rn.f32 	%f76, %f73, %f73, %f69;
	fma.rn.f32 	%f77, %f75, %f75, %f70;
	ld.global.f32 	%f78, [%rd12+8];
	ld.global.f32 	%f79, [%rd13+8];
	sub.f32 	%f80, %f78, %f79;
	ld.global.f32 	%f81, [%rd14+8];
	sub.f32 	%f82, %f78, %f81;
	fma.rn.f32 	%f83, %f80, %f80, %f76;
	fma.rn.f32 	%f84, %f82, %f82, %f77;
	ld.global.f32 	%f85, [%rd12+12];
	ld.global.f32 	%f86, [%rd13+12];
	sub.f32 	%f87, %f85, %f86;
	ld.global.f32 	%f88, [%rd14+12];
	sub.f32 	%f89, %f85, %f88;
	fma.rn.f32 	%f155, %f87, %f87, %f83;
	fma.rn.f32 	%f156, %f89, %f89, %f84;
	add.s32 	%r42, %r42, 8;
	add.s32 	%r41, %r41, 8;
	setp.eq.s32 	%p5, %r42, 0;
	mov.u32 	%r44, %r4;
	@%p5 bra 	$L__BB2_7;
	bra.uni 	$L__BB2_6;
$L__BB2_7:
	setp.eq.s32 	%p6, %r2, 0;
	@%p6 bra 	$L__BB2_15;
	add.s32 	%r35, %r2, -1;
	setp.lt.u32 	%p7, %r35, 3;
	@%p7 bra 	$L__BB2_10;
	add.s32 	%r36, %r44, %r10;
	mul.wide.s32 	%rd15, %r36, 4;
	add.s64 	%rd16, %rd3, %rd15;
	ld.global.f32 	%f91, [%rd16];
	add.s64 	%rd17, %rd2, %rd15;
	ld.global.f32 	%f92, [%rd17];
	sub.f32 	%f93, %f91, %f92;
	add.s64 	%rd18, %rd1, %rd15;
	ld.global.f32 	%f94, [%rd18];
	sub.f32 	%f95, %f91, %f94;
	fma.rn.f32 	%f96, %f93, %f93, %f155;
	fma.rn.f32 	%f97, %f95, %f95, %f156;
	ld.global.f32 	%f98, [%rd16+4];
	ld.global.f32 	%f99, [%rd17+4];
	sub.f32 	%f100, %f98, %f99;
	ld.global.f32 	%f101, [%rd18+4];
	sub.f32 	%f102, %f98, %f101;
	fma.rn.f32 	%f103, %f100, %f100, %f96;
	fma.rn.f32 	%f104, %f102, %f102, %f97;
	ld.global.f32 	%f105, [%rd16+8];
	ld.global.f32 	%f106, [%rd17+8];
	sub.f32 	%f107, %f105, %f106;
	ld.global.f32 	%f108, [%rd18+8];
	sub.f32 	%f109, %f105, %f108;
	fma.rn.f32 	%f110, %f107, %f107, %f103;
	fma.rn.f32 	%f111, %f109, %f109, %f104;
	ld.global.f32 	%f112, [%rd16+12];
	ld.global.f32 	%f113, [%rd17+12];
	sub.f32 	%f114, %f112, %f113;
	ld.global.f32 	%f115, [%rd18+12];
	sub.f32 	%f116, %f112, %f115;
	fma.rn.f32 	%f155, %f114, %f114, %f110;
	fma.rn.f32 	%f156, %f116, %f116, %f111;
	add.s32 	%r44, %r44, 4;
$L__BB2_10:
	setp.eq.s32 	%p8, %r3, 0;
	@%p8 bra 	$L__BB2_15;
	setp.eq.s32 	%p9, %r3, 1;
	@%p9 bra 	$L__BB2_13;
	add.s32 	%r37, %r44, %r10;
	mul.wide.s32 	%rd19, %r37, 4;
	add.s64 	%rd20, %rd3, %rd19;
	ld.global.f32 	%f118, [%rd20];
	add.s64 	%rd21, %rd2, %rd19;
	ld.global.f32 	%f119, [%rd21];
	sub.f32 	%f120, %f118, %f119;
	add.s64 	%rd22, %rd1, %rd19;
	ld.global.f32 	%f121, [%rd22];
	sub.f32 	%f122, %f118, %f121;
	fma.rn.f32 	%f123, %f120, %f120, %f155;
	fma.rn.f32 	%f124, %f122, %f122, %f156;
	ld.global.f32 	%f125, [%rd20+4];
	ld.global.f32 	%f126, [%rd21+4];
	sub.f32 	%f127, %f125, %f126;
	ld.global.f32 	%f128, [%rd22+4];
	sub.f32 	%f129, %f125, %f128;
	fma.rn.f32 	%f155, %f127, %f127, %f123;
	fma.rn.f32 	%f156, %f129, %f129, %f124;
	add.s32 	%r44, %r44, 2;
$L__BB2_13:
	setp.eq.s32 	%p10, %r5, 0;
	@%p10 bra 	$L__BB2_15;
	add.s32 	%r38, %r44, %r10;
	mul.wide.s32 	%rd23, %r38, 4;
	add.s64 	%rd24, %rd3, %rd23;
	ld.global.f32 	%f130, [%rd24];
	add.s64 	%rd25, %rd2, %rd23;
	ld.global.f32 	%f131, [%rd25];
	sub.f32 	%f132, %f130, %f131;
	add.s64 	%rd26, %rd1, %rd23;
	ld.global.f32 	%f133, [%rd26];
	sub.f32 	%f134, %f130, %f133;
	fma.rn.f32 	%f155, %f132, %f132, %f155;
	fma.rn.f32 	%f156, %f134, %f134, %f156;
$L__BB2_15:
	add.s32 	%r40, %r40, 1;
	setp.ne.s32 	%p11, %r40, %r23;
	@%p11 bra 	$L__BB2_5;
	add.s32 	%r39, %r39, 1;
	setp.ne.s32 	%p12, %r39, %r22;
	@%p12 bra 	$L__BB2_4;
	sub.f32 	%f157, %f155, %f156;
$L__BB2_18:
	ld.param.f32 	%f137, [_Z19triplet_loss_kernelPKfS0_S0_Pfiiiif_param_8];
	ld.param.u64 	%rd30, [_Z19triplet_loss_kernelPKfS0_S0_Pfiiiif_param_3];
	add.f32 	%f135, %f137, %f157;
	max.f32 	%f136, %f135, 0f00000000;
	cvta.to.global.u64 	%rd27, %rd30;
	mul.wide.s32 	%rd28, %r1, 4;
	add.s64 	%rd29, %rd27, %rd28;
	st.global.f32 	[%rd29], %f136;
$L__BB2_19:
	ret;

}


// ===== COMPILED SASS (sm_100) =====

	.target	sm_100

	.elftype	@"ET_EXEC"


//--------------------- .note.nv.tkinfo           --------------------------
	.section	.note.nv.tkinfo,"",@"SHT_NOTE"
	.sectionflags	@"SHF_NOTE_NV_TKINFO"
	.tkinfo
        /*0018*/ 	.word	0x00000002
        /*0030*/ 	.string	""
        /*0030*/ 	.string	"ptxas"
        /*0030*/ 	.string	"Cuda compilation tools, release 13.0, V13.0.88"
        /*0030*/ 	.string	"Build cuda_13.0.r13.0/compiler.36424714_0"
        /*0030*/ 	.string	"-arch sm_100 -m 64 "



//--------------------- .note.nv.cuinfo           --------------------------
	.section	.note.nv.cuinfo,"",@"SHT_NOTE"
	.sectionflags	@"SHF_NOTE_NV_CUINFO"
        /*0018*/ 	.short	0x0002
        /*001a*/ 	.short	0x0064
        /*001c*/ 	.short	0x0082
	.zero		2


//--------------------- .nv.info                  --------------------------
	.section	.nv.info,"",@"SHT_CUDA_INFO"
	.align	4


	//----- nvinfo : EIATTR_REGCOUNT
	.align		4
        /*0000*/ 	.byte	0x04, 0x2f
        /*0002*/ 	.short	(.L_1 - .L_0)
	.align		4
.L_0:
        /*0004*/ 	.word	index@(_Z22batch_norm_kernel_bf16PKfPfS0_S0_ffiiii)
        /*0008*/ 	.word	0x00000010


	//----- nvinfo : EIATTR_FRAME_SIZE
	.align		4
.L_1:
        /*000c*/ 	.byte	0x04, 0x11
        /*000e*/ 	.short	(.L_3 - .L_2)
	.align		4
.L_2:
        /*0010*/ 	.word	index@($__internal_1_$__cuda_sm3x_div_rn_noftz_f32_slowpath)
        /*0014*/ 	.word	0x00000000


	//----- nvinfo : EIATTR_FRAME_SIZE
	.align		4
.L_3:
        /*0018*/ 	.byte	0x04, 0x11
        /*001a*/ 	.short	(.L_5 - .L_4)
	.align		4
.L_4:
        /*001c*/ 	.word	index@($__internal_0_$__cuda_sm20_sqrt_rn_f32_slowpath)
        /*0020*/ 	.word	0x00000000


	//----- nvinfo : EIATTR_FRAME_SIZE
	.align		4
.L_5:
        /*0024*/ 	.byte	0x04, 0x11
        /*0026*/ 	.short	(.L_7 - .L_6)
	.align		4
.L_6:
        /*0028*/ 	.word	index@(_Z22batch_norm_kernel_bf16PKfPfS0_S0_ffiiii)
        /*002c*/ 	.word	0x00000000


	//----- nvinfo : EIATTR_REGCOUNT
	.align		4
.L_7:
        /*0030*/ 	.byte	0x04, 0x2f
        /*0032*/ 	.short	(.L_9 - .L_8)
	.align		4
.L_8:
        /*0034*/ 	.word	index@(_Z15upsample_kernelPKfPfiiiii)
        /*0038*/ 	.word	0x00000015


	//----- nvinfo : EIATTR_FRAME_SIZE
	.align		4
.L_9:
        /*003c*/ 	.byte	0x04, 0x11
        /*003e*/ 	.short	(.L_11 - .L_10)
	.align		4
.L_10:
        /*0040*/ 	.word	index@(_Z15upsample_kernelPKfPfiiiii)
        /*0044*/ 	.word	0x00000000


	//----- nvinfo : EIATTR_REGCOUNT
	.align		4
.L_11:
        /*0048*/ 	.byte	0x04, 0x2f
        /*004a*/ 	.short	(.L_13 - .L_12)
	.align		4
.L_12:
        /*004c*/ 	.word	index@(_Z19triplet_loss_kernelPKfS0_S0_Pfiiiif)
        /*0050*/ 	.word	0x00000020


	//----- nvinfo : EIATTR_FRAME_SIZE
	.align		4
.L_13:
        /*0054*/ 	.byte	0x04, 0x11
        /*0056*/ 	.short	(.L_15 - .L_14)
	.align		4
.L_14:
        /*0058*/ 	.word	index@(_Z19triplet_loss_kernelPKfS0_S0_Pfiiiif)
        /*005c*/ 	.word	0x00000000


	//----- nvinfo : EIATTR_MIN_STACK_SIZE
	.align		4
.L_15:
        /*0060*/ 	.byte	0x04, 0x12
        /*0062*/ 	.short	(.L_17 - .L_16)
	.align		4
.L_16:
        /*0064*/ 	.word	index@(_Z19triplet_loss_kernelPKfS0_S0_Pfiiiif)
        /*0068*/ 	.word	0x00000000


	//----- nvinfo : EIATTR_MIN_STACK_SIZE
	.align		4
.L_17:
        /*006c*/ 	.byte	0x04, 0x12
        /*006e*/ 	.short	(.L_19 - .L_18)
	.align		4
.L_18:
        /*0070*/ 	.word	index@(_Z15upsample_kernelPKfPfiiiii)
        /*0074*/ 	.word	0x00000000


	//----- nvinfo : EIATTR_MIN_STACK_SIZE
	.align		4
.L_19:
        /*0078*/ 	.byte	0x04, 0x12
        /*007a*/ 	.short	(.L_21 - .L_20)
	.align		4
.L_20:
        /*007c*/ 	.word	index@(_Z22batch_norm_kernel_bf16PKfPfS0_S0_ffiiii)
        /*0080*/ 	.word	0x00000000
.L_21:


//--------------------- .nv.compat                --------------------------
	.section	.nv.compat,"",@"SHT_CUDA_COMPAT_INFO"
	.align	4
        /*0000*/ 	.byte	0x02, 0x09, 0x00, 0x00, 0x02, 0x02, 0x01, 0x00, 0x02, 0x05, 0x05, 0x00, 0x03, 0x07, 0x01, 0x01
        /*0010*/ 	.byte	0x02, 0x03, 0x00, 0x00, 0x02, 0x06, 0x01, 0x00, 0x04, 0x0b, 0x08, 0x00, 0x01, 0x00, 0x00, 0x00
        /*0020*/ 	.byte	0x00, 0x00, 0x00, 0x00


//--------------------- .nv.info._Z19triplet_loss_kernelPKfS0_S0_Pfiiiif --------------------------
	.section	.nv.info._Z19triplet_loss_kernelPKfS0_S0_Pfiiiif,"",@"SHT_CUDA_INFO"
	.sectionflags	@""
	.align	4


	//----- nvinfo : EIATTR_CUDA_API_VERSION
	.align		4
        /*0000*/ 	.byte	0x04, 0x37
        /*0002*/ 	.short	(.L_23 - .L_22)
.L_22:
        /*0004*/ 	.word	0x00000082


	//----- nvinfo : EIATTR_KPARAM_INFO
	.align		4
.L_23:
        /*0008*/ 	.byte	0x04, 0x17
        /*000a*/ 	.short	(.L_25 - .L_24)
.L_24:
        /*000c*/ 	.word	0x00000000
        /*0010*/ 	.short	0x0008
        /*0012*/ 	.short	0x0030
        /*0014*/ 	.byte	0x00, 0xf0, 0x11, 0x00


	//----- nvinfo : EIATTR_KPARAM_INFO
	.align		4
.L_25:
        /*0018*/ 	.byte	0x04, 0x17
        /*001a*/ 	.short	(.L_27 - .L_26)
.L_26:
        /*001c*/ 	.word	0x00000000
        /*0020*/ 	.short	0x0007
        /*0022*/ 	.short	0x002c
        /*0024*/ 	.byte	0x00, 0xf0, 0x11, 0x00


	//----- nvinfo : EIATTR_KPARAM_INFO
	.align		4
.L_27:
        /*0028*/ 	.byte	0x04, 0x17
        /*002a*/ 	.short	(.L_29 - .L_28)
.L_28:
        /*002c*/ 	.word	0x00000000
        /*0030*/ 	.short	0x0006
        /*0032*/ 	.short	0x0028
        /*0034*/ 	.byte	0x00, 0xf0, 0x11, 0x00


	//----- nvinfo : EIATTR_KPARAM_INFO
	.align		4
.L_29:
        /*0038*/ 	.byte	0x04, 0x17
        /*003a*/ 	.short	(.L_31 - .L_30)
.L_30:
        /*003c*/ 	.word	0x00000000
        /*0040*/ 	.short	0x0005
        /*0042*/ 	.short	0x0024
        /*0044*/ 	.byte	0x00, 0xf0, 0x11, 0x00


	//----- nvinfo : EIATTR_KPARAM_INFO
	.align		4
.L_31:
        /*0048*/ 	.byte	0x04, 0x17
        /*004a*/ 	.short	(.L_33 - .L_32)
.L_32:
        /*004c*/ 	.word	0x00000000
        /*0050*/ 	.short	0x0004
        /*0052*/ 	.short	0x0020
        /*0054*/ 	.byte	0x00, 0xf0, 0x11, 0x00


	//----- nvinfo : EIATTR_KPARAM_INFO
	.align		4
.L_33:
        /*0058*/ 	.byte	0x04, 0x17
        /*005a*/ 	.short	(.L_35 - .L_34)
.L_34:
        /*005c*/ 	.word	0x00000000
        /*0060*/ 	.short	0x0003
        /*0062*/ 	.short	0x0018
        /*0064*/ 	.byte	0x00, 0xf5, 0x21, 0x00


	//----- nvinfo : EIATTR_KPARAM_INFO
	.align		4
.L_35:
        /*0068*/ 	.byte	0x04, 0x17
        /*006a*/ 	.short	(.L_37 - .L_36)
.L_36:
        /*006c*/ 	.word	0x00000000
        /*0070*/ 	.short	0x0002
        /*0072*/ 	.short	0x0010
        /*0074*/ 	.byte	0x00, 0xf5, 0x21, 0x00


	//----- nvinfo : EIATTR_KPARAM_INFO
	.align		4
.L_37:
        /*0078*/ 	.byte	0x04, 0x17
        /*007a*/ 	.short	(.L_39 - .L_38)
.L_38:
        /*007c*/ 	.word	0x00000000
        /*0080*/ 	.short	0x0001
        /*0082*/ 	.short	0x0008
        /*0084*/ 	.byte	0x00, 0xf5, 0x21, 0x00


	//----- nvinfo : EIATTR_KPARAM_INFO
	.align		4
.L_39:
        /*0088*/ 	.byte	0x04, 0x17
        /*008a*/ 	.short	(.L_41 - .L_40)
.L_40:
        /*008c*/ 	.word	0x00000000
        /*0090*/ 	.short	0x0000
        /*0092*/ 	.short	0x0000
        /*0094*/ 	.byte	0x00, 0xf5, 0x21, 0x00


	//----- nvinfo : EIATTR_SPARSE_MMA_MASK
	.align		4
.L_41:
        /*0098*/ 	.byte	0x03, 0x50
        /*009a*/ 	.short	0x0000


	//----- nvinfo : EIATTR_MAXREG_COUNT
	.align		4
        /*009c*/ 	.byte	0x03, 0x1b
        /*009e*/ 	.short	0x00ff


	//----- nvinfo : EIATTR_MERCURY_ISA_VERSION
	.align		4
        /*00a0*/ 	.byte	0x03, 0x5f
        /*00a2*/ 	.short	0x0101


	//----- nvinfo : EIATTR_VRC_CTA_INIT_COUNT
	.align		4
        /*00a4*/ 	.byte	0x02, 0x4a
	.zero		1
	.zero		1


	//----- nvinfo : EIATTR_EXIT_INSTR_OFFSETS
	.align		4
        /*00a8*/ 	.byte	0x04, 0x1c
        /*00aa*/ 	.short	(.L_43 - .L_42)


	//   ....[0]....
.L_42:
        /*00ac*/ 	.word	0x00000070


	//   ....[1]....
        /*00b0*/ 	.word	0x00000d10


	//----- nvinfo : EIATTR_CBANK_PARAM_SIZE
	.align		4
.L_43:
        /*00b4*/ 	.byte	0x03, 0x19
        /*00b6*/ 	.short	0x0034


	//----- nvinfo : EIATTR_PARAM_CBANK
	.align		4
        /*00b8*/ 	.byte	0x04, 0x0a
        /*00ba*/ 	.short	(.L_45 - .L_44)
	.align		4
.L_44:
        /*00bc*/ 	.word	index@(.nv.constant0._Z19triplet_loss_kernelPKfS0_S0_Pfiiiif)
        /*00c0*/ 	.short	0x0380
        /*00c2*/ 	.short	0x0034


	//----- nvinfo : EIATTR_SW_WAR
	.align		4
.L_45:
        /*00c4*/ 	.byte	0x04, 0x36
        /*00c6*/ 	.short	(.L_47 - .L_46)
.L_46:
        /*00c8*/ 	.word	0x00000008
.L_47:


//--------------------- .nv.info._Z15upsample_kernelPKfPfiiiii --------------------------
	.section	.nv.info._Z15upsample_kernelPKfPfiiiii,"",@"SHT_CUDA_INFO"
	.sectionflags	@""
	.align	4


	//----- nvinfo : EIATTR_CUDA_API_VERSION
	.align		4
        /*0000*/ 	.byte	0x04, 0x37
        /*0002*/ 	.short	(.L_49 - .L_48)
.L_48:
        /*0004*/ 	.word	0x00000082


	//----- nvinfo : EIATTR_KPARAM_INFO
	.align		4
.L_49:
        /*0008*/ 	.byte	0x04, 0x17
        /*000a*/ 	.short	(.L_51 - .L_50)
.L_50:
        /*000c*/ 	.word	0x00000000
        /*0010*/ 	.short	0x0006
        /*0012*/ 	.short	0x0020
        /*0014*/ 	.byte	0x00, 0xf0, 0x11, 0x00


	//----- nvinfo : EIATTR_KPARAM_INFO
	.align		4
.L_51:
        /*0018*/ 	.byte	0x04, 0x17
        /*001a*/ 	.short	(.L_53 - .L_52)
.L_52:
        /*001c*/ 	.word	0x00000000
        /*0020*/ 	.short	0x0005
        /*0022*/ 	.short	0x001c
        /*0024*/ 	.byte	0x00, 0xf0, 0x11, 0x00


	//----- nvinfo : EIATTR_KPARAM_INFO
	.align		4
.L_53:
        /*0028*/ 	.byte	0x04, 0x17
        /*002a*/ 	.short	(.L_55 - .L_54)
.L_54:
        /*002c*/ 	.word	0x00000000
        /*0030*/ 	.short	0x0004
        /*0032*/ 	.short	0x0018
        /*0034*/ 	.byte	0x00, 0xf0, 0x11, 0x00


	//----- nvinfo : EIATTR_KPARAM_INFO
	.align		4
.L_55:
        /*0038*/ 	.byte	0x04, 0x17
        /*003a*/ 	.short	(.L_57 - .L_56)
.L_56:
        /*003c*/ 	.word	0x00000000
        /*0040*/ 	.short	0x0003
        /*0042*/ 	.short	0x0014
        /*0044*/ 	.byte	0x00, 0xf0, 0x11, 0x00


	//----- nvinfo : EIATTR_KPARAM_INFO
	.align		4
.L_57:
        /*0048*/ 	.byte	0x04, 0x17
        /*004a*/ 	.short	(.L_59 - .L_58)
.L_58:
        /*004c*/ 	.word	0x00000000
        /*0050*/ 	.short	0x0002
        /*0052*/ 	.short	0x0010
        /*0054*/ 	.byte	0x00, 0xf0, 0x11, 0x00


	//----- nvinfo : EIATTR_KPARAM_INFO
	.align		4
.L_59:
        /*0058*/ 	.byte	0x04, 0x17
        /*005a*/ 	.short	(.L_61 - .L_60)
.L_60:
        /*005c*/ 	.word	0x00000000
        /*0060*/ 	.short	0x0001
        /*0062*/ 	.short	0x0008
        /*0064*/ 	.byte	0x00, 0xf5, 0x21, 0x00


	//----- nvinfo : EIATTR_KPARAM_INFO
	.align		4
.L_61:
        /*0068*/ 	.byte	0x04, 0x17
        /*006a*/ 	.short	(.L_63 - .L_62)
.L_62:
        /*006c*/ 	.word	0x00000000
        /*0070*/ 	.short	0x0000
        /*0072*/ 	.short	0x0000
        /*0074*/ 	.byte	0x00, 0xf5, 0x21, 0x00


	//----- nvinfo : EIATTR_SPARSE_MMA_MASK
	.align		4
.L_63:
        /*0078*/ 	.byte	0x03, 0x50
        /*007a*/ 	.short	0x0000


	//----- nvinfo : EIATTR_MAXREG_COUNT
	.align		4
        /*007c*/ 	.byte	0x03, 0x1b
        /*007e*/ 	.short	0x00ff


	//----- nvinfo : EIATTR_MERCURY_ISA_VERSION
	.align		4
        /*0080*/ 	.byte	0x03, 0x5f
        /*0082*/ 	.short	0x0101


	//----- nvinfo : EIATTR_VRC_CTA_INIT_COUNT
	.align		4
        /*0084*/ 	.byte	0x02, 0x4a
	.zero		1
	.zero		1


	//----- nvinfo : EIATTR_EXIT_INSTR_OFFSETS
	.align		4
        /*0088*/ 	.byte	0x04, 0x1c
        /*008a*/ 	.short	(.L_65 - .L_64)


	//   ....[0]....
.L_64:
        /*008c*/ 	.word	0x00000120


	//   ....[1]....
        /*0090*/ 	.word	0x00000780


	//----- nvinfo : EIATTR_CBANK_PARAM_SIZE
	.align		4
.L_65:
        /*0094*/ 	.byte	0x03, 0x19
        /*0096*/ 	.short	0x0024


	//----- nvinfo : EIATTR_PARAM_CBANK
	.align		4
        /*0098*/ 	.byte	0x04, 0x0a
        /*009a*/ 	.short	(.L_67 - .L_66)
	.align		4
.L_66:
        /*009c*/ 	.word	index@(.nv.constant0._Z15upsample_kernelPKfPfiiiii)
        /*00a0*/ 	.short	0x0380
        /*00a2*/ 	.short	0x0024


	//----- nvinfo : EIATTR_SW_WAR
	.align		4
.L_67:
        /*00a4*/ 	.byte	0x04, 0x36
        /*00a6*/ 	.short	(.L_69 - .L_68)
.L_68:
        /*00a8*/ 	.word	0x00000008
.L_69:


//--------------------- .nv.info._Z22batch_norm_kernel_bf16PKfPfS0_S0_ffiiii --------------------------
	.section	.nv.info._Z22batch_norm_kernel_bf16PKfPfS0_S0_ffiiii,"",@"SHT_CUDA_INFO"
	.sectionflags	@""
	.align	4


	//----- nvinfo : EIATTR_CUDA_API_VERSION
	.align		4
        /*0000*/ 	.byte	0x04, 0x37
        /*0002*/ 	.short	(.L_71 - .L_70)
.L_70:
        /*0004*/ 	.word	0x00000082


	//----- nvinfo : EIATTR_KPARAM_INFO
	.align		4
.L_71:
        /*0008*/ 	.byte	0x04, 0x17
        /*000a*/ 	.short	(.L_73 - .L_72)
.L_72:
        /*000c*/ 	.word	0x00000000
        /*0010*/ 	.short	0x0009
        /*0012*/ 	.short	0x0034
        /*0014*/ 	.byte	0x00, 0xf0, 0x11, 0x00


	//----- nvinfo : EIATTR_KPARAM_INFO
	.align		4
.L_73:
        /*0018*/ 	.byte	0x04, 0x17
        /*001a*/ 	.short	(.L_75 - .L_74)
.L_74:
        /*001c*/ 	.word	0x00000000
        /*0020*/ 	.short	0x0008
        /*0022*/ 	.short	0x0030
        /*0024*/ 	.byte	0x00, 0xf0, 0x11, 0x00


	//----- nvinfo : EIATTR_KPARAM_INFO
	.align		4
.L_75:
        /*0028*/ 	.byte	0x04, 0x17
        /*002a*/ 	.short	(.L_77 - .L_76)
.L_76:
        /*002c*/ 	.word	0x00000000
        /*0030*/ 	.short	0x0007
        /*0032*/ 	.short	0x002c
        /*0034*/ 	.byte	0x00, 0xf0, 0x11, 0x00


	//----- nvinfo : EIATTR_KPARAM_INFO
	.align		4
.L_77:
        /*0038*/ 	.byte	0x04, 0x17
        /*003a*/ 	.short	(.L_79 - .L_78)
.L_78:
        /*003c*/ 	.word	0x00000000
        /*0040*/ 	.short	0x0006
        /*0042*/ 	.short	0x0028
        /*0044*/ 	.byte	0x00, 0xf0, 0x11, 0x00


	//----- nvinfo : EIATTR_KPARAM_INFO
	.align		4
.L_79:
        /*0048*/ 	.byte	0x04, 0x17
        /*004a*/ 	.short	(.L_81 - .L_80)
.L_80:
        /*004c*/ 	.word	0x00000000
        /*0050*/ 	.short	0x0005
        /*0052*/ 	.short	0x0024
        /*0054*/ 	.byte	0x00, 0xf0, 0x11, 0x00


	//----- nvinfo : EIATTR_KPARAM_INFO
	.align		4
.L_81:
        /*0058*/ 	.byte	0x04, 0x17
        /*005a*/ 	.short	(.L_83 - .L_82)
.L_82:
        /*005c*/ 	.word	0x00000000
        /*0060*/ 	.short	0x0004
        /*0062*/ 	.short	0x0020
        /*0064*/ 	.byte	0x00, 0xf0, 0x11, 0x00


	//----- nvinfo : EIATTR_KPARAM_INFO
	.align		4
.L_83:
        /*0068*/ 	.byte	0x04, 0x17
        /*006a*/ 	.short	(.L_85 - .L_84)
.L_84:
        /*006c*/ 	.word	0x00000000
        /*0070*/ 	.short	0x0003
        /*0072*/ 	.short	0x0018
        /*0074*/ 	.byte	0x00, 0xf5, 0x21, 0x00


	//----- nvinfo : EIATTR_KPARAM_INFO
	.align		4
.L_85:
        /*0078*/ 	.byte	0x04, 0x17
        /*007a*/ 	.short	(.L_87 - .L_86)
.L_86:
        /*007c*/ 	.word	0x00000000
        /*0080*/ 	.short	0x0002
        /*0082*/ 	.short	0x0010
        /*0084*/ 	.byte	0x00, 0xf5, 0x21, 0x00


	//----- nvinfo : EIATTR_KPARAM_INFO
	.align		4
.L_87:
        /*0088*/ 	.byte	0x04, 0x17
        /*008a*/ 	.short	(.L_89 - .L_88)
.L_88:
        /*008c*/ 	.word	0x00000000
        /*0090*/ 	.short	0x0001
        /*0092*/ 	.short	0x0008
        /*0094*/ 	.byte	0x00, 0xf5, 0x21, 0x00


	//----- nvinfo : EIATTR_KPARAM_INFO
	.align		4
.L_89:
        /*0098*/ 	.byte	0x04, 0x17
        /*009a*/ 	.short	(.L_91 - .L_90)
.L_90:
        /*009c*/ 	.word	0x00000000
        /*00a0*/ 	.short	0x0000
        /*00a2*/ 	.short	0x0000
        /*00a4*/ 	.byte	0x00, 0xf5, 0x21, 0x00


	//----- nvinfo : EIATTR_SPARSE_MMA_MASK
	.align		4
.L_91:
        /*00a8*/ 	.byte	0x03, 0x50
        /*00aa*/ 	.short	0x0000


	//----- nvinfo : EIATTR_MAXREG_COUNT
	.align		4
        /*00ac*/ 	.byte	0x03, 0x1b
        /*00ae*/ 	.short	0x00ff


	//----- nvinfo : EIATTR_MERCURY_ISA_VERSION
	.align		4
        /*00b0*/ 	.byte	0x03, 0x5f
        /*00b2*/ 	.short	0x0101


	//----- nvinfo : EIATTR_VRC_CTA_INIT_COUNT
	.align		4
        /*00b4*/ 	.byte	0x02, 0x4a
	.zero		1
	.zero		1


	//----- nvinfo : EIATTR_EXIT_INSTR_OFFSETS
	.align		4
        /*00b8*/ 	.byte	0x04, 0x1c
        /*00ba*/ 	.short	(.L_93 - .L_92)


	//   ....[0]....
.L_92:
        /*00bc*/ 	.word	0x000000f0


	//   ....[1]....
        /*00c0*/ 	.word	0x00000550


	//----- nvinfo : EIATTR_CRS_STACK_SIZE
	.align		4
.L_93:
        /*00c4*/ 	.byte	0x04, 0x1e
        /*00c6*/ 	.short	(.L_95 - .L_94)
.L_94:
        /*00c8*/ 	.word	0x00000000


	//----- nvinfo : EIATTR_CBANK_PARAM_SIZE
	.align		4
.L_95:
        /*00cc*/ 	.byte	0x03, 0x19
        /*00ce*/ 	.short	0x0038


	//----- nvinfo : EIATTR_PARAM_CBANK
	.align		4
        /*00d0*/ 	.byte	0x04, 0x0a
        /*00d2*/ 	.short	(.L_97 - .L_96)
	.align		4
.L_96:
        /*00d4*/ 	.word	index@(.nv.constant0._Z22batch_norm_kernel_bf16PKfPfS0_S0_ffiiii)
        /*00d8*/ 	.short	0x0380
        /*00da*/ 	.short	0x0038


	//----- nvinfo : EIATTR_SW_WAR
	.align		4
.L_97:
        /*00dc*/ 	.byte	0x04, 0x36
        /*00de*/ 	.short	(.L_99 - .L_98)
.L_98:
        /*00e0*/ 	.word	0x00000008
.L_99:


//--------------------- .nv.callgraph             --------------------------
	.section	.nv.callgraph,"",@"SHT_CUDA_CALLGRAPH"
	.align	4
	.sectionentsize	8
	.align		4
        /*0000*/ 	.word	0x00000000
	.align		4
        /*0004*/ 	.word	0xffffffff
	.align		4
        /*0008*/ 	.word	0x00000000
	.align		4
        /*000c*/ 	.word	0xfffffffe
	.align		4
        /*0010*/ 	.word	0x00000000
	.align		4
        /*0014*/ 	.word	0xfffffffd
	.align		4
        /*0018*/ 	.word	0x00000000
	.align		4
        /*001c*/ 	.word	0xfffffffc


//--------------------- .text._Z19triplet_loss_kernelPKfS0_S0_Pfiiiif --------------------------
	.section	.text._Z19triplet_loss_kernelPKfS0_S0_Pfiiiif,"ax",@progbits
	.align	128
        .global         _Z19triplet_loss_kernelPKfS0_S0_Pfiiiif
        .type           _Z19triplet_loss_kernelPKfS0_S0_Pfiiiif,@function
        .size           _Z19triplet_loss_kernelPKfS0_S0_Pfiiiif,(.L_x_29 - _Z19triplet_loss_kernelPKfS0_S0_Pfiiiif)
        .other          _Z19triplet_loss_kernelPKfS0_S0_Pfiiiif,@"STO_CUDA_ENTRY STV_DEFAULT"
_Z19triplet_loss_kernelPKfS0_S0_Pfiiiif:
.text._Z19triplet_loss_kernelPKfS0_S0_Pfiiiif:
[----:B------:R-:W-:Y:S01]  /*0000*/  LDC R1, c[0x0][0x37c] ;  /* 0x0000df00ff017b82 */ /* 0x000fe20000000800 */
[----:B------:R-:W0:Y:S07]  /*0010*/  S2R R3, SR_TID.X ;  /* 0x0000000000037919 */ /* 0x000e2e0000002100 */
[----:B------:R-:W0:Y:S01]  /*0020*/  S2UR UR4, SR_CTAID.X ;  /* 0x00000000000479c3 */ /* 0x000e220000002500 */
[----:B------:R-:W1:Y:S07]  /*0030*/  LDCU UR5, c[0x0][0x3a0] ;  /* 0x00007400ff0577ac */ /* 0x000e6e0008000800 */
[----:B------:R-:W0:Y:S02]  /*0040*/  LDC R0, c[0x0][0x360] ;  /* 0x0000d800ff007b82 */ /* 0x000e240000000800 */
[----:B0-----:R-:W-:-:S05]  /*0050*/  IMAD R0, R0, UR4, R3 ;  /* 0x0000000400007c24 */ /* 0x001fca000f8e0203 */
[----:B-1----:R-:W-:-:S13]  /*0060*/  ISETP.GE.AND P0, PT, R0, UR5, PT ;  /* 0x0000000500007c0c */ /* 0x002fda000bf06270 */
[----:B------:R-:W-:Y:S05]  /*0070*/  @P0 EXIT ;  /* 0x000000000000094d */ /* 0x000fea0003800000 */
[----:B------:R-:W0:Y:S01]  /*0080*/  LDCU.64 UR4, c[0x0][0x3a8] ;  /* 0x00007500ff0477ac */ /* 0x000e220008000a00 */
[----:B------:R-:W-:Y:S01]  /*0090*/  HFMA2 R23, -RZ, RZ, 0, 0 ;  /* 0x00000000ff177431 */ /* 0x000fe200000001ff */
[----:B------:R-:W1:Y:S01]  /*00a0*/  LDCU UR6, c[0x0][0x3a4] ;  /* 0x00007480ff0677ac */ /* 0x000e620008000800 */
[----:B------:R-:W2:Y:S01]  /*00b0*/  LDCU.64 UR18, c[0x0][0x358] ;  /* 0x00006b00ff1277ac */ /* 0x000ea20008000a00 */
[----:B0-----:R-:W-:-:S04]  /*00c0*/  UISETP.LT.AND UP0, UPT, UR4, UR5, UPT ;  /* 0x000000050400728c */ /* 0x001fc8000bf01270 */
[----:B------:R-:W-:-:S04]  /*00d0*/  USEL UR4, UR4, UR5, UP0 ;  /* 0x0000000504047287 */ /* 0x000fc80008000000 */
[----:B------:R-:W-:-:S04]  /*00e0*/  UISETP.GE.AND UP0, UPT, UR4, 0x1, UPT ;  /* 0x000000010400788c */ /* 0x000fc8000bf06270 */
[----:B-1----:R-:W-:-:S09]  /*00f0*/  UISETP.LT.OR UP0, UPT, UR6, 0x1, !UP0 ;  /* 0x000000010600788c */ /* 0x002fd2000c701670 */
[----:B--2---:R-:W-:Y:S05]  /*0100*/  BRA.U UP0, `(.L_x_0) ;  /* 0x0000000900e87547 */ /* 0x004fea000b800000 */
[----:B------:R-:W0:Y:S01]  /*0110*/  LDCU.128 UR8, c[0x0][0x380] ;  /* 0x00007000ff0877ac */ /* 0x000e220008000c00 */
[----:B------:R-:W-:Y:S02]  /*0120*/  MOV R23, RZ ;  /* 0x000000ff00177202 */ /* 0x000fe40000000f00 */
[----:B------:R-:W-:Y:S01]  /*0130*/  MOV R24, RZ ;  /* 0x000000ff00187202 */ /* 0x000fe20000000f00 */
[----:B------:R-:W1:Y:S01]  /*0140*/  LDCU.64 UR14, c[0x0][0x390] ;  /* 0x00007200ff0e77ac */ /* 0x000e620008000a00 */
[----:B------:R-:W-:Y:S02]  /*0150*/  ULOP3.LUT UR16, UR5, 0x7, URZ, 0xc0, !UPT ;  /* 0x0000000705107892 */ /* 0x000fe4000f8ec0ff */
[----:B------:R-:W-:Y:S01]  /*0160*/  ULOP3.LUT UR7, UR5, 0x7ffffff8, URZ, 0xc0, !UPT ;  /* 0x7ffffff805077892 */ /* 0x000fe2000f8ec0ff */
[----:B------:R-:W-:Y:S01]  /*0170*/  UMOV UR4, URZ ;  /* 0x000000ff00047c82 */ /* 0x000fe20008000000 */
[----:B0-----:R-:W-:Y:S02]  /*0180*/  UIADD3 UR12, UP0, UPT, UR8, 0x10, URZ ;  /* 0x00000010080c7890 */ /* 0x001fe4000ff1e0ff */
[----:B------:R-:W-:-:S02]  /*0190*/  UIADD3 UR10, UP1, UPT, UR10, 0x10, URZ ;  /* 0x000000100a0a7890 */ /* 0x000fc4000ff3e0ff */
[----:B------:R-:W-:Y:S02]  /*01a0*/  UIADD3.X UR13, UPT, UPT, URZ, UR9, URZ, UP0, !UPT ;  /* 0x00000009ff0d7290 */ /* 0x000fe400087fe4ff */
[----:B-1----:R-:W-:Y:S02]  /*01b0*/  UIADD3 UR8, UP0, UPT, UR14, 0x10, URZ ;  /* 0x000000100e087890 */ /* 0x002fe4000ff1e0ff */
[----:B------:R-:W-:Y:S02]  /*01c0*/  UIADD3.X UR11, UPT, UPT, URZ, UR11, URZ, UP1, !UPT ;  /* 0x0000000bff0b7290 */ /* 0x000fe40008ffe4ff */
[----:B------:R-:W-:Y:S02]  /*01d0*/  ULOP3.LUT UR14, UR5, 0x3, URZ, 0xc0, !UPT ;  /* 0x00000003050e7892 */ /* 0x000fe4000f8ec0ff */
[----:B------:R-:W-:-:S12]  /*01e0*/  UIADD3.X UR9, UPT, UPT, URZ, UR15, URZ, UP0, !UPT ;  /* 0x0000000fff097290 */ /* 0x000fd800087fe4ff */
.L_x_7:
[----:B------:R-:W0:Y:S01]  /*01f0*/  LDC R3, c[0x0][0x3a4] ;  /* 0x0000e900ff037b82 */ /* 0x000e220000000800 */
[----:B------:R-:W-:Y:S01]  /*0200*/  UMOV UR5, URZ ;  /* 0x000000ff00057c82 */ /* 0x000fe20008000000 */
[----:B0-----:R-:W-:Y:S01]  /*0210*/  IMAD R9, R0, R3, UR4 ;  /* 0x0000000400097e24 */ /* 0x001fe2000f8e0203 */
[----:B------:R-:W-:-:S06]  /*0220*/  UIADD3 UR4, UPT, UPT, UR4, 0x1, URZ ;  /* 0x0000000104047890 */ /* 0x000fcc000fffe0ff */
[----:B------:R-:W-:-:S13]  /*0230*/  ISETP.NE.AND P1, PT, R3, UR4, PT ;  /* 0x0000000403007c0c */ /* 0x000fda000bf25270 */
.L_x_6:
[----:B------:R-:W0:Y:S01]  /*0240*/  LDC.64 R2, c[0x0][0x3a8] ;  /* 0x0000ea00ff027b82 */ /* 0x000e220000000a00 */
[----:B------:R-:W-:Y:S01]  /*0250*/  UMOV UR6, URZ ;  /* 0x000000ff00067c82 */ /* 0x000fe20008000000 */
[----:B0-----:R-:W-:Y:S01]  /*0260*/  ISETP.GE.U32.AND P0, PT, R3, 0x8, PT ;  /* 0x000000080300780c */ /* 0x001fe20003f06070 */
[----:B------:R-:W-:Y:S01]  /*0270*/  IMAD R10, R9, R2, UR5 ;  /* 0x00000005090a7e24 */ /* 0x000fe2000f8e0202 */
[----:B------:R-:W-:-:S03]  /*0280*/  UIADD3 UR5, UPT, UPT, UR5, 0x1, URZ ;  /* 0x0000000105057890 */ /* 0x000fc6000fffe0ff */
[----:B------:R-:W-:-:S03]  /*0290*/  IMAD R10, R10, R3, RZ ;  /* 0x000000030a0a7224 */ /* 0x000fc600078e02ff */
[----:B------:R-:W-:-:S05]  /*02a0*/  ISETP.NE.AND P2, PT, R2, UR5, PT ;  /* 0x0000000502007c0c */ /* 0x000fca000bf45270 */
[----:B------:R-:W-:Y:S08]  /*02b0*/  @!P0 BRA `(.L_x_1) ;  /* 0x0000000400208947 */ /* 0x000ff00003800000 */
[----:B------:R-:W-:Y:S01]  /*02c0*/  MOV R8, R10 ;  /* 0x0000000a00087202 */ /* 0x000fe20000000f00 */
[----:B------:R-:W-:-:S12]  /*02d0*/  UIADD3 UR6, UPT, UPT, -UR7, URZ, URZ ;  /* 0x000000ff07067290 */ /* 0x000fd8000fffe1ff */
.L_x_2:
[----:B------:R-:W-:Y:S02]  /*02e0*/  MOV R6, UR12 ;  /* 0x0000000c00067c02 */ /* 0x000fe40008000f00 */
[----:B------:R-:W-:Y:S02]  /*02f0*/  MOV R7, UR13 ;  /* 0x0000000d00077c02 */ /* 0x000fe40008000f00 */
[----:B------:R-:W-:Y:S02]  /*0300*/  MOV R2, UR10 ;  /* 0x0000000a00027c02 */ /* 0x000fe40008000f00 */
[----:B------:R-:W-:Y:S01]  /*0310*/  MOV R3, UR11 ;  /* 0x0000000b00037c02 */ /* 0x000fe20008000f00 */
[C---:B------:R-:W-:Y:S01]  /*0320*/  IMAD.WIDE R6, R8.reuse, 0x4, R6 ;  /* 0x0000000408067825 */ /* 0x040fe200078e0206 */
[----:B------:R-:W-:Y:S02]  /*0330*/  MOV R4, UR8 ;  /* 0x0000000800047c02 */ /* 0x000fe40008000f00 */
[----:B------:R-:W-:Y:S01]  /*0340*/  MOV R5, UR9 ;  /* 0x0000000900057c02 */ /* 0x000fe20008000f00 */
[C---:B------:R-:W-:Y:S01]  /*0350*/  IMAD.WIDE R2, R8.reuse, 0x4, R2 ;  /* 0x0000000408027825 */ /* 0x040fe200078e0202 */
[----:B------:R-:W2:Y:S03]  /*0360*/  LDG.E R19, desc[UR18][R6.64+-0x10] ;  /* 0xfffff01206137981 */ /* 0x000ea6000c1e1900 */
[----:B------:R-:W-:Y:S01]  /*0370*/  IMAD.WIDE R4, R8, 0x4, R4 ;  /* 0x0000000408047825 */ /* 0x000fe200078e0204 */
[----:B------:R-:W2:Y:S04]  /*0380*/  LDG.E R28, desc[UR18][R2.64+-0x10] ;  /* 0xfffff012021c7981 */ /* 0x000ea8000c1e1900 */
[----:B------:R-:W3:Y:S04]  /*0390*/  LDG.E R25, desc[UR18][R4.64+-0x10] ;  /* 0xfffff01204197981 */ /* 0x000ee8000c1e1900 */
[----:B------:R-:W4:Y:S04]  /*03a0*/  LDG.E R11, desc[UR18][R6.64+-0xc] ;  /* 0xfffff412060b7981 */ /* 0x000f28000c1e1900 */
[----:B------:R-:W4:Y:S04]  /*03b0*/  LDG.E R26, desc[UR18][R2.64+-0xc] ;  /* 0xfffff412021a7981 */ /* 0x000f28000c1e1900 */
[----:B------:R-:W5:Y:S04]  /*03c0*/  LDG.E R12, desc[UR18][R4.64+-0xc] ;  /* 0xfffff412040c7981 */ /* 0x000f68000c1e1900 */
[----:B------:R-:W5:Y:S04]  /*03d0*/  LDG.E R13, desc[UR18][R6.64+-0x8] ;  /* 0xfffff812060d7981 */ /* 0x000f68000c1e1900 */
[----:B------:R-:W5:Y:S04]  /*03e0*/  LDG.E R20, desc[UR18][R4.64+-0x8] ;  /* 0xfffff81204147981 */ /* 0x000f68000c1e1900 */
[----:B------:R-:W5:Y:S04]  /*03f0*/  LDG.E R22, desc[UR18][R2.64+-0x8] ;  /* 0xfffff81202167981 */ /* 0x000f68000c1e1900 */
[----:B------:R-:W5:Y:S04]  /*0400*/  LDG.E R14, desc[UR18][R6.64+-0x4] ;  /* 0xfffffc12060e7981 */ /* 0x000f68000c1e1900 */
[----:B------:R-:W5:Y:S04]  /*0410*/  LDG.E R15, desc[UR18][R6.64] ;  /* 0x00000012060f7981 */ /* 0x000f68000c1e1900 */
[----:B------:R-:W5:Y:S04]  /*0420*/  LDG.E R16, desc[UR18][R6.64+0x4] ;  /* 0x0000041206107981 */ /* 0x000f68000c1e1900 */
[----:B------:R-:W5:Y:S04]  /*0430*/  LDG.E R17, desc[UR18][R6.64+0x8] ;  /* 0x0000081206117981 */ /* 0x000f68000c1e1900 */
[----:B------:R0:W5:Y:S04]  /*0440*/  LDG.E R18, desc[UR18][R6.64+0xc] ;  /* 0x00000c1206127981 */ /* 0x000168000c1e1900 */
[----:B------:R-:W5:Y:S04]  /*0450*/  LDG.E R27, desc[UR18][R4.64+0xc] ;  /* 0x00000c12041b7981 */ /* 0x000f68000c1e1900 */
[----:B------:R-:W5:Y:S04]  /*0460*/  LDG.E R29, desc[UR18][R2.64+0xc] ;  /* 0x00000c12021d7981 */ /* 0x000f68000c1e1900 */
[----:B------:R-:W0:Y:S04]  /*0470*/  LDG.E R6, desc[UR18][R2.64] ;  /* 0x0000001202067981 */ /* 0x000e28000c1e1900 */
[----:B------:R-:W5:Y:S01]  /*0480*/  LDG.E R7, desc[UR18][R4.64+0x4] ;  /* 0x0000041204077981 */ /* 0x000f62000c1e1900 */
[C---:B--2---:R-:W-:Y:S01]  /*0490*/  FADD R21, R19.reuse, -R28 ;  /* 0x8000001c13157221 */ /* 0x044fe20000000000 */
[----:B---3--:R-:W-:-:S03]  /*04a0*/  FADD R28, R19, -R25 ;  /* 0x80000019131c7221 */ /* 0x008fc60000000000 */
[----:B------:R-:W-:Y:S01]  /*04b0*/  FFMA R25, R21, R21, R24 ;  /* 0x0000001515197223 */ /* 0x000fe20000000018 */
[----:B------:R-:W2:Y:S04]  /*04c0*/  LDG.E R19, desc[UR18][R4.64+-0x4] ;  /* 0xfffffc1204137981 */ /* 0x000ea8000c1e1900 */
[----:B------:R-:W3:Y:S01]  /*04d0*/  LDG.E R21, desc[UR18][R2.64+-0x4] ;  /* 0xfffffc1202157981 */ /* 0x000ee2000c1e1900 */
[----:B------:R-:W-:Y:S01]  /*04e0*/  FFMA R23, R28, R28, R23 ;  /* 0x0000001c1c177223 */ /* 0x000fe20000000017 */
[C---:B----4-:R-:W-:Y:S02]  /*04f0*/  FADD R26, R11.reuse, -R26 ;  /* 0x8000001a0b1a7221 */ /* 0x050fe40000000000 */
[----:B------:R-:W4:Y:S01]  /*0500*/  LDG.E R24, desc[UR18][R4.64] ;  /* 0x0000001204187981 */ /* 0x000f22000c1e1900 */
[----:B-----5:R-:W-:-:S03]  /*0510*/  FADD R28, R11, -R12 ;  /* 0x8000000c0b1c7221 */ /* 0x020fc60000000000 */
[----:B------:R-:W5:Y:S01]  /*0520*/  LDG.E R11, desc[UR18][R2.64+0x4] ;  /* 0x00000412020b7981 */ /* 0x000f62000c1e1900 */
[----:B------:R-:W-:-:S03]  /*0530*/  FFMA R25, R26, R26, R25 ;  /* 0x0000001a1a197223 */ /* 0x000fc60000000019 */
[----:B------:R-:W5:Y:S04]  /*0540*/  LDG.E R12, desc[UR18][R4.64+0x8] ;  /* 0x00000812040c7981 */ /* 0x000f68000c1e1900 */
[----:B------:R1:W5:Y:S01]  /*0550*/  LDG.E R26, desc[UR18][R2.64+0x8] ;  /* 0x00000812021a7981 */ /* 0x000362000c1e1900 */
[----:B------:R-:W-:Y:S01]  /*0560*/  FFMA R23, R28, R28, R23 ;  /* 0x0000001c1c177223 */ /* 0x000fe20000000017 */
[C---:B------:R-:W-:Y:S01]  /*0570*/  FADD R20, R13.reuse, -R20 ;  /* 0x800000140d147221 */ /* 0x040fe20000000000 */
[----:B------:R-:W-:-:S03]  /*0580*/  FADD R22, R13, -R22 ;  /* 0x800000160d167221 */ /* 0x000fc60000000000 */
[----:B------:R-:W-:Y:S01]  /*0590*/  FFMA R23, R20, R20, R23 ;  /* 0x0000001414177223 */ /* 0x000fe20000000017 */
[----:B------:R-:W-:Y:S01]  /*05a0*/  FFMA R25, R22, R22, R25 ;  /* 0x0000001616197223 */ /* 0x000fe20000000019 */
[----:B------:R-:W-:-:S04]  /*05b0*/  UIADD3 UR6, UPT, UPT, UR6, 0x8, URZ ;  /* 0x0000000806067890 */ /* 0x000fc8000fffe0ff */
[----:B------:R-:W-:Y:S01]  /*05c0*/  UISETP.NE.AND UP0, UPT, UR6, URZ, UPT ;  /* 0x000000ff0600728c */ /* 0x000fe2000bf05270 */
[----:B------:R-:W-:Y:S01]  /*05d0*/  IADD3 R8, PT, PT, R8, 0x8, RZ ;  /* 0x0000000808087810 */ /* 0x000fe20007ffe0ff */
[----:B0-----:R-:W-:Y:S01]  /*05e0*/  FADD R6, R15, -R6 ;  /* 0x800000060f067221 */ /* 0x001fe20000000000 */
[----:B-1----:R-:W-:Y:S01]  /*05f0*/  FADD R2, R16, -R7 ;  /* 0x8000000710027221 */ /* 0x002fe20000000000 */
[C---:B--2---:R-:W-:Y:S01]  /*0600*/  FADD R20, R14.reuse, -R19 ;  /* 0x800000130e147221 */ /* 0x044fe20000000000 */
[----:B---3--:R-:W-:-:S03]  /*0610*/  FADD R14, R14, -R21 ;  /* 0x800000150e0e7221 */ /* 0x008fc60000000000 */
[----:B------:R-:W-:Y:S01]  /*0620*/  FFMA R23, R20, R20, R23 ;  /* 0x0000001414177223 */ /* 0x000fe20000000017 */
[----:B----4-:R-:W-:Y:S01]  /*0630*/  FADD R24, R15, -R24 ;  /* 0x800000180f187221 */ /* 0x010fe20000000000 */
[----:B------:R-:W-:-:S03]  /*0640*/  FFMA R25, R14, R14, R25 ;  /* 0x0000000e0e197223 */ /* 0x000fc60000000019 */
[----:B------:R-:W-:Y:S01]  /*0650*/  FFMA R23, R24, R24, R23 ;  /* 0x0000001818177223 */ /* 0x000fe20000000017 */
[----:B------:R-:W-:Y:S01]  /*0660*/  FFMA R25, R6, R6, R25 ;  /* 0x0000000606197223 */ /* 0x000fe20000000019 */
[----:B-----5:R-:W-:Y:S02]  /*0670*/  FADD R16, R16, -R11 ;  /* 0x8000000b10107221 */ /* 0x020fe40000000000 */
[----:B------:R-:W-:Y:S01]  /*0680*/  FFMA R23, R2, R2, R23 ;  /* 0x0000000202177223 */ /* 0x000fe20000000017 */
[C---:B------:R-:W-:Y:S01]  /*0690*/  FADD R12, R17.reuse, -R12 ;  /* 0x8000000c110c7221 */ /* 0x040fe20000000000 */
[----:B------:R-:W-:Y:S01]  /*06a0*/  FFMA R25, R16, R16, R25 ;  /* 0x0000001010197223 */ /* 0x000fe20000000019 */
[----:B------:R-:W-:Y:S01]  /*06b0*/  FADD R26, R17, -R26 ;  /* 0x8000001a111a7221 */ /* 0x000fe20000000000 */
[----:B------:R-:W-:Y:S01]  /*06c0*/  FADD R2, R18, -R27 ;  /* 0x8000001b12027221 */ /* 0x000fe20000000000 */
[----:B------:R-:W-:Y:S01]  /*06d0*/  FFMA R23, R12, R12, R23 ;  /* 0x0000000c0c177223 */ /* 0x000fe20000000017 */
[----:B------:R-:W-:Y:S01]  /*06e0*/  FADD R18, R18, -R29 ;  /* 0x8000001d12127221 */ /* 0x000fe20000000000 */
[----:B------:R-:W-:-:S02]  /*06f0*/  FFMA R25, R26, R26, R25 ;  /* 0x0000001a1a197223 */ /* 0x000fc40000000019 */
[----:B------:R-:W-:Y:S02]  /*0700*/  FFMA R23, R2, R2, R23 ;  /* 0x0000000202177223 */ /* 0x000fe40000000017 */
[----:B------:R-:W-:Y:S01]  /*0710*/  FFMA R24, R18, R18, R25 ;  /* 0x0000001212187223 */ /* 0x000fe20000000019 */
[----:B------:R-:W-:Y:S06]  /*0720*/  BRA.U UP0, `(.L_x_2) ;  /* 0xfffffff900ec7547 */ /* 0x000fec000b83ffff */
[----:B------:R-:W-:-:S05]  /*0730*/  UMOV UR6, UR7 ;  /* 0x0000000700067c82 */ /* 0x000fca0008000000 */
.L_x_1:
[----:B------:R-:W-:-:S09]  /*0740*/  UISETP.NE.AND UP0, UPT, UR16, URZ, UPT ;  /* 0x000000ff1000728c */ /* 0x000fd2000bf05270 */
[----:B------:R-:W-:Y:S05]  /*0750*/  BRA.U !UP0, `(.L_x_3) ;  /* 0x0000000508487547 */ /* 0x000fea000b800000 */
[----:B------:R-:W-:Y:S02]  /*0760*/  UIADD3 UR15, UPT, UPT, UR16, -0x1, URZ ;  /* 0xffffffff100f7890 */ /* 0x000fe4000fffe0ff */
[----:B------:R-:W-:Y:S02]  /*0770*/  UISETP.NE.AND UP1, UPT, UR14, URZ, UPT ;  /* 0x000000ff0e00728c */ /* 0x000fe4000bf25270 */
[----:B------:R-:W-:-:S09]  /*0780*/  UISETP.GE.U32.AND UP0, UPT, UR15, 0x3, UPT ;  /* 0x000000030f00788c */ /* 0x000fd2000bf06070 */
[----:B------:R-:W-:Y:S05]  /*0790*/  BRA.U !UP0, `(.L_x_4) ;  /* 0x0000000108907547 */ /* 0x000fea000b800000 */
[----:B------:R-:W0:Y:S01]  /*07a0*/  LDC.64 R4, c[0x0][0x380] ;  /* 0x0000e000ff047b82 */ /* 0x000e220000000a00 */
[----:B------:R-:W-:-:S07]  /*07b0*/  IADD3 R11, PT, PT, R10, UR6, RZ ;  /* 0x000000060a0b7c10 */ /* 0x000fce000fffe0ff */
[----:B------:R-:W1:Y:S08]  /*07c0*/  LDC.64 R2, c[0x0][0x388] ;  /* 0x0000e200ff027b82 */ /* 0x000e700000000a00 */
[----:B------:R-:W2:Y:S01]  /*07d0*/  LDC.64 R6, c[0x0][0x390] ;  /* 0x0000e400ff067b82 */ /* 0x000ea20000000a00 */
[----:B0-----:R-:W-:-:S05]  /*07e0*/  IMAD.WIDE R4, R11, 0x4, R4 ;  /* 0x000000040b047825 */ /* 0x001fca00078e0204 */
[----:B------:R-:W3:Y:S01]  /*07f0*/  LDG.E R15, desc[UR18][R4.64] ;  /* 0x00000012040f7981 */ /* 0x000ee2000c1e1900 */
[----:B-1----:R-:W-:-:S03]  /*0800*/  IMAD.WIDE R2, R11, 0x4, R2 ;  /* 0x000000040b027825 */ /* 0x002fc600078e0202 */
[----:B------:R-:W4:Y:S04]  /*0810*/  LDG.E R19, desc[UR18][R4.64+0x4] ;  /* 0x0000041204137981 */ /* 0x000f28000c1e1900 */
[----:B------:R-:W3:Y:S01]  /*0820*/  LDG.E R18, desc[UR18][R2.64] ;  /* 0x0000001202127981 */ /* 0x000ee2000c1e1900 */
[----:B--2---:R-:W-:-:S03]  /*0830*/  IMAD.WIDE R6, R11, 0x4, R6 ;  /* 0x000000040b067825 */ /* 0x004fc600078e0206 */
[----:B------:R-:W4:Y:S04]  /*0840*/  LDG.E R22, desc[UR18][R2.64+0x4] ;  /* 0x0000041202167981 */ /* 0x000f28000c1e1900 */
[----:B------:R-:W2:Y:S04]  /*0850*/  LDG.E R20, desc[UR18][R6.64] ;  /* 0x0000001206147981 */ /* 0x000ea8000c1e1900 */
[----:B------:R-:W5:Y:S04]  /*0860*/  LDG.E R26, desc[UR18][R6.64+0x4] ;  /* 0x00000412061a7981 */ /* 0x000f68000c1e1900 */
[----:B------:R-:W5:Y:S04]  /*0870*/  LDG.E R12, desc[UR18][R4.64+0x8] ;  /* 0x00000812040c7981 */ /* 0x000f68000c1e1900 */
[----:B------:R-:W5:Y:S04]  /*0880*/  LDG.E R8, desc[UR18][R2.64+0x8] ;  /* 0x0000081202087981 */ /* 0x000f68000c1e1900 */
[----:B------:R-:W5:Y:S04]  /*0890*/  LDG.E R11, desc[UR18][R6.64+0x8] ;  /* 0x00000812060b7981 */ /* 0x000f68000c1e1900 */
[----:B------:R-:W5:Y:S04]  /*08a0*/  LDG.E R13, desc[UR18][R4.64+0xc] ;  /* 0x00000c12040d7981 */ /* 0x000f68000c1e1900 */
[----:B------:R-:W5:Y:S04]  /*08b0*/  LDG.E R14, desc[UR18][R2.64+0xc] ;  /* 0x00000c12020e7981 */ /* 0x000f68000c1e1900 */
[----:B------:R-:W5:Y:S01]  /*08c0*/  LDG.E R16, desc[UR18][R6.64+0xc] ;  /* 0x00000c1206107981 */ /* 0x000f62000c1e1900 */
[----:B------:R-:W-:Y:S01]  /*08d0*/  UIADD3 UR6, UPT, UPT, UR6, 0x4, URZ ;  /* 0x0000000406067890 */ /* 0x000fe2000fffe0ff */
[----:B---3--:R-:W-:Y:S01]  /*08e0*/  FADD R17, R15, -R18 ;  /* 0x800000120f117221 */ /* 0x008fe20000000000 */
[----:B----4-:R-:W-:Y:S01]  /*08f0*/  FADD R22, R19, -R22 ;  /* 0x8000001613167221 */ /* 0x010fe20000000000 */
[----:B--2---:R-:W-:-:S02]  /*0900*/  FADD R20, R15, -R20 ;  /* 0x800000140f147221 */ /* 0x004fc40000000000 */
[----:B------:R-:W-:Y:S02]  /*0910*/  FFMA R17, R17, R17, R24 ;  /* 0x0000001111117223 */ /* 0x000fe40000000018 */
[----:B------:R-:W-:Y:S01]  /*0920*/  FFMA R20, R20, R20, R23 ;  /* 0x0000001414147223 */ /* 0x000fe20000000017 */
[----:B-----5:R-:W-:Y:S01]  /*0930*/  FADD R19, R19, -R26 ;  /* 0x8000001a13137221 */ /* 0x020fe20000000000 */
[----:B------:R-:W-:-:S03]  /*0940*/  FFMA R17, R22, R22, R17 ;  /* 0x0000001616117223 */ /* 0x000fc60000000011 */
[----:B------:R-:W-:Y:S01]  /*0950*/  FFMA R20, R19, R19, R20 ;  /* 0x0000001313147223 */ /* 0x000fe20000000014 */
[C---:B------:R-:W-:Y:S01]  /*0960*/  FADD R8, R12.reuse, -R8 ;  /* 0x800000080c087221 */ /* 0x040fe20000000000 */
[----:B------:R-:W-:-:S03]  /*0970*/  FADD R11, R12, -R11 ;  /* 0x8000000b0c0b7221 */ /* 0x000fc60000000000 */
[----:B------:R-:W-:Y:S01]  /*0980*/  FFMA R17, R8, R8, R17 ;  /* 0x0000000808117223 */ /* 0x000fe20000000011 */
[----:B------:R-:W-:Y:S01]  /*0990*/  FFMA R20, R11, R11, R20 ;  /* 0x0000000b0b147223 */ /* 0x000fe20000000014 */
[C---:B------:R-:W-:Y:S01]  /*09a0*/  FADD R14, R13.reuse, -R14 ;  /* 0x8000000e0d0e7221 */ /* 0x040fe20000000000 */
[----:B------:R-:W-:-:S03]  /*09b0*/  FADD R13, R13, -R16 ;  /* 0x800000100d0d7221 */ /* 0x000fc60000000000 */
[----:B------:R-:W-:Y:S01]  /*09c0*/  FFMA R24, R14, R14, R17 ;  /* 0x0000000e0e187223 */ /* 0x000fe20000000011 */
[----:B------:R-:W-:-:S07]  /*09d0*/  FFMA R23, R13, R13, R20 ;  /* 0x0000000d0d177223 */ /* 0x000fce0000000014 */
.L_x_4:
[----:B------:R-:W-:Y:S05]  /*09e0*/  BRA.U !UP1, `(.L_x_3) ;  /* 0x0000000109a47547 */ /* 0x000fea000b800000 */
[----:B------:R-:W0:Y:S01]  /*09f0*/  LDCU UR15, c[0x0][0x3ac] ;  /* 0x00007580ff0f77ac */ /* 0x000e220008000800 */
[----:B------:R-:W-:Y:S02]  /*0a00*/  UISETP.NE.AND UP0, UPT, UR14, 0x1, UPT ;  /* 0x000000010e00788c */ /* 0x000fe4000bf05270 */
[----:B0-----:R-:W-:-:S07]  /*0a10*/  ULOP3.LUT UP1, URZ, UR15, 0x1, URZ, 0xc0, !UPT ;  /* 0x000000010fff7892 */ /* 0x001fce000f82c0ff */
        /* <DEDUP_REMOVED lines=9> */
[----:B------:R-:W4:Y:S01]  /*0ab0*/  LDG.E R15, desc[UR18][R4.64+0x4] ;  /* 0x00000412040f7981 */ /* 0x000f22000c1e1900 */
[----:B--2---:R-:W-:-:S03]  /*0ac0*/  IMAD.WIDE R6, R11, 0x4, R6 ;  /* 0x000000040b067825 */ /* 0x004fc600078e0206 */
[----:B------:R-:W3:Y:S04]  /*0ad0*/  LDG.E R11, desc[UR18][R4.64] ;  /* 0x00000012040b7981 */ /* 0x000ee8000c1e1900 */
[----:B------:R-:W2:Y:S04]  /*0ae0*/  LDG.E R13, desc[UR18][R6.64] ;  /* 0x00000012060d7981 */ /* 0x000ea8000c1e1900 */
[----:B------:R-:W5:Y:S01]  /*0af0*/  LDG.E R17, desc[UR18][R6.64+0x4] ;  /* 0x0000041206117981 */ /* 0x000f62000c1e1900 */
[----:B------:R-:W-:Y:S01]  /*0b00*/  UIADD3 UR6, UPT, UPT, UR6, 0x2, URZ ;  /* 0x0000000206067890 */ /* 0x000fe2000fffe0ff */
[----:B----4-:R-:W-:Y:S01]  /*0b10*/  FADD R15, R12, -R15 ;  /* 0x8000000f0c0f7221 */ /* 0x010fe20000000000 */
[C---:B---3--:R-:W-:Y:S01]  /*0b20*/  FADD R11, R8.reuse, -R11 ;  /* 0x8000000b080b7221 */ /* 0x048fe20000000000 */
[----:B--2---:R-:W-:-:S03]  /*0b30*/  FADD R8, R8, -R13 ;  /* 0x8000000d08087221 */ /* 0x004fc60000000000 */
[----:B------:R-:W-:Y:S01]  /*0b40*/  FFMA R24, R11, R11, R24 ;  /* 0x0000000b0b187223 */ /* 0x000fe20000000018 */
[----:B------:R-:W-:Y:S01]  /*0b50*/  FFMA R23, R8, R8, R23 ;  /* 0x0000000808177223 */ /* 0x000fe20000000017 */
[----:B-----5:R-:W-:Y:S02]  /*0b60*/  FADD R12, R12, -R17 ;  /* 0x800000110c0c7221 */ /* 0x020fe40000000000 */
[----:B------:R-:W-:Y:S02]  /*0b70*/  FFMA R24, R15, R15, R24 ;  /* 0x0000000f0f187223 */ /* 0x000fe40000000018 */
[----:B------:R-:W-:-:S07]  /*0b80*/  FFMA R23, R12, R12, R23 ;  /* 0x0000000c0c177223 */ /* 0x000fce0000000017 */
.L_x_5:
[----:B------:R-:W-:Y:S05]  /*0b90*/  BRA.U !UP1, `(.L_x_3) ;  /* 0x0000000109387547 */ /* 0x000fea000b800000 */
[----:B------:R-:W0:Y:S01]  /*0ba0*/  LDC.64 R2, c[0x0][0x380] ;  /* 0x0000e000ff027b82 */ /* 0x000e220000000a00 */
[----:B------:R-:W-:-:S07]  /*0bb0*/  IADD3 R11, PT, PT, R10, UR6, RZ ;  /* 0x000000060a0b7c10 */ /* 0x000fce000fffe0ff */
[----:B------:R-:W1:Y:S08]  /*0bc0*/  LDC.64 R4, c[0x0][0x388] ;  /* 0x0000e200ff047b82 */ /* 0x000e700000000a00 */
[----:B------:R-:W2:Y:S01]  /*0bd0*/  LDC.64 R6, c[0x0][0x390] ;  /* 0x0000e400ff067b82 */ /* 0x000ea20000000a00 */
[----:B0-----:R-:W-:-:S06]  /*0be0*/  IMAD.WIDE R2, R11, 0x4, R2 ;  /* 0x000000040b027825 */ /* 0x001fcc00078e0202 */
[----:B------:R-:W3:Y:S01]  /*0bf0*/  LDG.E R2, desc[UR18][R2.64] ;  /* 0x0000001202027981 */ /* 0x000ee2000c1e1900 */
[----:B-1----:R-:W-:-:S06]  /*0c00*/  IMAD.WIDE R4, R11, 0x4, R4 ;  /* 0x000000040b047825 */ /* 0x002fcc00078e0204 */
[----:B------:R-:W3:Y:S01]  /*0c10*/  LDG.E R5, desc[UR18][R4.64] ;  /* 0x0000001204057981 */ /* 0x000ee2000c1e1900 */
[----:B--2---:R-:W-:-:S06]  /*0c20*/  IMAD.WIDE R6, R11, 0x4, R6 ;  /* 0x000000040b067825 */ /* 0x004fcc00078e0206 */
[----:B------:R-:W2:Y:S01]  /*0c30*/  LDG.E R7, desc[UR18][R6.64] ;  /* 0x0000001206077981 */ /* 0x000ea2000c1e1900 */
[----:B---3--:R-:W-:-:S04]  /*0c40*/  FADD R11, R2, -R5 ;  /* 0x80000005020b7221 */ /* 0x008fc80000000000 */
[----:B------:R-:W-:Y:S01]  /*0c50*/  FFMA R24, R11, R11, R24 ;  /* 0x0000000b0b187223 */ /* 0x000fe20000000018 */
[----:B--2---:R-:W-:-:S04]  /*0c60*/  FADD R8, R2, -R7 ;  /* 0x8000000702087221 */ /* 0x004fc80000000000 */
[----:B------:R-:W-:-:S07]  /*0c70*/  FFMA R23, R8, R8, R23 ;  /* 0x0000000808177223 */ /* 0x000fce0000000017 */
.L_x_3:
[----:B------:R-:W-:Y:S05]  /*0c80*/  @P2 BRA `(.L_x_6) ;  /* 0xfffffff4006c2947 */ /* 0x000fea000383ffff */
[----:B------:R-:W-:Y:S05]  /*0c90*/  @P1 BRA `(.L_x_7) ;  /* 0xfffffff400541947 */ /* 0x000fea000383ffff */
[----:B------:R-:W-:-:S07]  /*0ca0*/  FADD R23, -R23, R24 ;  /* 0x0000001817177221 */ /* 0x000fce0000000100 */
.L_x_0:
[----:B------:R-:W0:Y:S01]  /*0cb0*/  LDC.64 R2, c[0x0][0x398] ;  /* 0x0000e600ff027b82 */ /* 0x000e220000000a00 */
[----:B------:R-:W1:Y:S02]  /*0cc0*/  LDCU UR4, c[0x0][0x3b0] ;  /* 0x00007600ff0477ac */ /* 0x000e640008000800 */
[----:B-1----:R-:W-:Y:S01]  /*0cd0*/  FADD R23, R23, UR4 ;  /* 0x0000000417177e21 */ /* 0x002fe20008000000 */
[----:B0-----:R-:W-:-:S04]  /*0ce0*/  IMAD.WIDE R2, R0, 0x4, R2 ;  /* 0x0000000400027825 */ /* 0x001fc800078e0202 */
[----:B------:R-:W-:-:S05]  /*0cf0*/  FMNMX R23, RZ, R23, !PT ;  /* 0x00000017ff177209 */ /* 0x000fca0007800000 */
[----:B------:R-:W-:Y:S01]  /*0d00*/  STG.E desc[UR18][R2.64], R23 ;  /* 0x0000001702007986 */ /* 0x000fe2000c101912 */
[----:B------:R-:W-:Y:S05]  /*0d10*/  EXIT ;  /* 0x000000000000794d */ /* 0x000fea0003800000 */
.L_x_8:
[----:B------:R-:W-:-:S00]  /*0d20*/  BRA `(.L_x_8) ;  /* 0xfffffffc00fc7947 */ /* 0x000fc0000383ffff */
[----:B------:R-:W-:-:S00]  /*0d30*/  NOP ;  /* 0x0000000000007918 */ /* 0x000fc00000000000 */
        /* <DEDUP_REMOVED lines=12> */
.L_x_29:


//--------------------- .text._Z15upsample_kernelPKfPfiiiii --------------------------
	.section	.text._Z15upsample_kernelPKfPfiiiii,"ax",@progbits
	.align	128
        .global         _Z15upsample_kernelPKfPfiiiii
        .type           _Z15upsample_kernelPKfPfiiiii,@function
        .size           _Z15upsample_kernelPKfPfiiiii,(.L_x_30 - _Z15upsample_kernelPKfPfiiiii)
        .other          _Z15upsample_kernelPKfPfiiiii,@"STO_CUDA_ENTRY STV_DEFAULT"
_Z15upsample_kernelPKfPfiiiii:
.text._Z15upsample_kernelPKfPfiiiii:
[----:B------:R-:W-:Y:S01]  /*0000*/  LDC R1, c[0x0][0x37c] ;  /* 0x0000df00ff017b82 */ /* 0x000fe20000000800 */
[----:B------:R-:W0:Y:S07]  /*0010*/  S2R R11, SR_TID.Y ;  /* 0x00000000000b7919 */ /* 0x000e2e0000002200 */
[----:B------:R-:W1:Y:S01]  /*0020*/  LDC.64 R2, c[0x0][0x398] ;  /* 0x0000e600ff027b82 */ /* 0x000e620000000a00 */
[----:B------:R-:W2:Y:S07]  /*0030*/  S2R R9, SR_TID.X ;  /* 0x0000000000097919 */ /* 0x000eae0000002100 */
[----:B------:R-:W3:Y:S08]  /*0040*/  LDC R10, c[0x0][0x3a0] ;  /* 0x0000e800ff0a7b82 */ /* 0x000ef00000000800 */
[----:B------:R-:W2:Y:S08]  /*0050*/  LDC R8, c[0x0][0x360] ;  /* 0x0000d800ff087b82 */ /* 0x000eb00000000800 */
[----:B------:R-:W0:Y:S01]  /*0060*/  S2UR UR5, SR_CTAID.Y ;  /* 0x00000000000579c3 */ /* 0x000e220000002600 */
[----:B-1----:R-:W-:-:S07]  /*0070*/  IMAD R6, R3, R2, RZ ;  /* 0x0000000203067224 */ /* 0x002fce00078e02ff */
[----:B------:R-:W0:Y:S01]  /*0080*/  LDC R0, c[0x0][0x364] ;  /* 0x0000d900ff007b82 */ /* 0x000e220000000800 */
[----:B---3--:R-:W-:-:S04]  /*0090*/  IMAD R7, R6, R10, RZ ;  /* 0x0000000a06077224 */ /* 0x008fc800078e02ff */
[----:B------:R-:W-:-:S03]  /*00a0*/  IMAD R7, R7, R10, RZ ;  /* 0x0000000a07077224 */ /* 0x000fc600078e02ff */
[----:B------:R-:W2:Y:S08]  /*00b0*/  S2UR UR4, SR_CTAID.X ;  /* 0x00000000000479c3 */ /* 0x000eb00000002500 */
[----:B------:R-:W1:Y:S01]  /*00c0*/  LDC.64 R4, c[0x0][0x390] ;  /* 0x0000e400ff047b82 */ /* 0x000e620000000a00 */
[----:B0-----:R-:W-:-:S05]  /*00d0*/  IMAD R0, R0, UR5, R11 ;  /* 0x0000000500007c24 */ /* 0x001fca000f8e020b */
[----:B------:R-:W-:Y:S01]  /*00e0*/  ISETP.GE.AND P0, PT, R0, R7, PT ;  /* 0x000000070000720c */ /* 0x000fe20003f06270 */
[----:B--2---:R-:W-:Y:S02]  /*00f0*/  IMAD R2, R8, UR4, R9 ;  /* 0x0000000408027c24 */ /* 0x004fe4000f8e0209 */
[----:B-1----:R-:W-:-:S05]  /*0100*/  IMAD R9, R5, R4, RZ ;  /* 0x0000000405097224 */ /* 0x002fca00078e02ff */
[----:B------:R-:W-:-:S13]  /*0110*/  ISETP.GE.OR P0, PT, R2, R9, P0 ;  /* 0x000000090200720c */ /* 0x000fda0000706670 */
[----:B------:R-:W-:Y:S05]  /*0120*/  @P0 EXIT ;  /* 0x000000000000094d */ /* 0x000fea0003800000 */
[-C--:B------:R-:W-:Y:S01]  /*0130*/  IMAD R11, R3, R10.reuse, RZ ;  /* 0x0000000a030b7224 */ /* 0x080fe200078e02ff */
[----:B------:R-:W-:Y:S01]  /*0140*/  IABS R4, R5 ;  /* 0x0000000500047213 */ /* 0x000fe20000000000 */
[----:B------:R-:W0:Y:S01]  /*0150*/  LDCU.64 UR4, c[0x0][0x358] ;  /* 0x00006b00ff0477ac */ /* 0x000e220008000a00 */
[----:B------:R-:W-:Y:S02]  /*0160*/  IABS R14, R10 ;  /* 0x0000000a000e7213 */ /* 0x000fe40000000000 */
[-C--:B------:R-:W-:Y:S01]  /*0170*/  IABS R12, R11.reuse ;  /* 0x0000000b000c7213 */ /* 0x080fe20000000000 */
[----:B------:R-:W-:Y:S01]  /*0180*/  I2F.RP R8, R4 ;  /* 0x0000000400087306 */ /* 0x000fe20000209400 */
[----:B------:R-:W-:Y:S02]  /*0190*/  IABS R16, R11 ;  /* 0x0000000b00107213 */ /* 0x000fe40000000000 */
[----:B------:R-:W-:Y:S02]  /*01a0*/  IABS R18, R0 ;  /* 0x0000000000127213 */ /* 0x000fe40000000000 */
[----:B------:R-:W-:Y:S01]  /*01b0*/  ISETP.GE.AND P4, PT, R2, RZ, PT ;  /* 0x000000ff0200720c */ /* 0x000fe20003f86270 */
[----:B------:R-:W-:Y:S01]  /*01c0*/  IMAD.MOV R17, RZ, RZ, -R16 ;  /* 0x000000ffff117224 */ /* 0x000fe200078e0a10 */
[----:B------:R-:W-:Y:S01]  /*01d0*/  ISETP.NE.AND P5, PT, R5, RZ, PT ;  /* 0x000000ff0500720c */ /* 0x000fe20003fa5270 */
[----:B------:R-:W1:Y:S08]  /*01e0*/  I2F.RP R13, R12 ;  /* 0x0000000c000d7306 */ /* 0x000e700000209400 */
[----:B------:R-:W2:Y:S08]  /*01f0*/  I2F.RP R16, R14 ;  /* 0x0000000e00107306 */ /* 0x000eb00000209400 */
[----:B-1----:R-:W1:Y:S08]  /*0200*/  MUFU.RCP R13, R13 ;  /* 0x0000000d000d7308 */ /* 0x002e700000001000 */
[----:B--2---:R-:W-:Y:S01]  /*0210*/  MUFU.RCP R16, R16 ;  /* 0x0000001000107308 */ /* 0x004fe20000001000 */
[----:B-1----:R-:W-:-:S07]  /*0220*/  VIADD R9, R13, 0xffffffe ;  /* 0x0ffffffe0d097836 */ /* 0x002fce0000000000 */
[----:B------:R1:W2:Y:S08]  /*0230*/  MUFU.RCP R13, R8 ;  /* 0x00000008000d7308 */ /* 0x0002b00000001000 */
[----:B------:R-:W3:Y:S01]  /*0240*/  F2I.FTZ.U32.TRUNC.NTZ R9, R9 ;  /* 0x0000000900097305 */ /* 0x000ee2000021f000 */
[----:B-1----:R-:W-:Y:S02]  /*0250*/  HFMA2 R8, -RZ, RZ, 0, 0 ;  /* 0x00000000ff087431 */ /* 0x002fe400000001ff */
[----:B--2---:R-:W-:-:S02]  /*0260*/  VIADD R13, R13, 0xffffffe ;  /* 0x0ffffffe0d0d7836 */ /* 0x004fc40000000000 */
[----:B---3--:R-:W-:-:S04]  /*0270*/  IMAD.MOV R15, RZ, RZ, -R9 ;  /* 0x000000ffff0f7224 */ /* 0x008fc800078e0a09 */
[----:B------:R-:W1:Y:S01]  /*0280*/  F2I.FTZ.U32.TRUNC.NTZ R13, R13 ;  /* 0x0000000d000d7305 */ /* 0x000e62000021f000 */
[----:B------:R-:W-:-:S04]  /*0290*/  IMAD R15, R15, R12, RZ ;  /* 0x0000000c0f0f7224 */ /* 0x000fc800078e02ff */
[----:B------:R-:W-:Y:S01]  /*02a0*/  IMAD.HI.U32 R9, R9, R15, R8 ;  /* 0x0000000f09097227 */ /* 0x000fe200078e0008 */
[----:B------:R-:W-:-:S04]  /*02b0*/  LOP3.LUT R8, R0, R11, RZ, 0x3c, !PT ;  /* 0x0000000b00087212 */ /* 0x000fc800078e3cff */
[----:B------:R-:W-:Y:S01]  /*02c0*/  ISETP.GE.AND P2, PT, R8, RZ, PT ;  /* 0x000000ff0800720c */ /* 0x000fe20003f46270 */
[----:B------:R-:W-:Y:S01]  /*02d0*/  IMAD.HI.U32 R15, R9, R18, RZ ;  /* 0x00000012090f7227 */ /* 0x000fe200078e00ff */
[----:B------:R-:W-:-:S03]  /*02e0*/  IABS R8, R2 ;  /* 0x0000000200087213 */ /* 0x000fc60000000000 */
[----:B------:R-:W-:Y:S01]  /*02f0*/  IMAD R9, R15, R17, R18 ;  /* 0x000000110f097224 */ /* 0x000fe200078e0212 */
[----:B-1----:R-:W-:-:S04]  /*0300*/  IADD3 R17, PT, PT, RZ, -R13, RZ ;  /* 0x8000000dff117210 */ /* 0x002fc80007ffe0ff */
[----:B------:R-:W-:Y:S01]  /*0310*/  ISETP.GT.U32.AND P1, PT, R12, R9, PT ;  /* 0x000000090c00720c */ /* 0x000fe20003f24070 */
[----:B------:R-:W-:-:S12]  /*0320*/  IMAD R17, R17, R4, RZ ;  /* 0x0000000411117224 */ /* 0x000fd800078e02ff */
[-C--:B------:R-:W-:Y:S01]  /*0330*/  @!P1 IADD3 R9, PT, PT, R9, -R12.reuse, RZ ;  /* 0x8000000c09099210 */ /* 0x080fe20007ffe0ff */
[----:B------:R-:W-:Y:S01]  /*0340*/  @!P1 VIADD R15, R15, 0x1 ;  /* 0x000000010f0f9836 */ /* 0x000fe20000000000 */
[----:B------:R-:W-:Y:S02]  /*0350*/  ISETP.NE.AND P1, PT, R11, RZ, PT ;  /* 0x000000ff0b00720c */ /* 0x000fe40003f25270 */
[----:B------:R-:W-:Y:S01]  /*0360*/  ISETP.GE.U32.AND P0, PT, R9, R12, PT ;  /* 0x0000000c0900720c */ /* 0x000fe20003f06070 */
[----:B------:R-:W-:Y:S02]  /*0370*/  VIADD R9, R16, 0xffffffe ;  /* 0x0ffffffe10097836 */ /* 0x000fe40000000000 */
[----:B------:R-:W-:-:S04]  /*0380*/  IMAD.MOV.U32 R12, RZ, RZ, RZ ;  /* 0x000000ffff0c7224 */ /* 0x000fc800078e00ff */
[----:B------:R-:W1:Y:S01]  /*0390*/  F2I.FTZ.U32.TRUNC.NTZ R9, R9 ;  /* 0x0000000900097305 */ /* 0x000e62000021f000 */
[----:B------:R-:W-:-:S04]  /*03a0*/  IMAD.HI.U32 R12, R13, R17, R12 ;  /* 0x000000110d0c7227 */ /* 0x000fc800078e000c */
[----:B------:R-:W-:Y:S01]  /*03b0*/  IMAD.MOV.U32 R13, RZ, RZ, R8 ;  /* 0x000000ffff0d7224 */ /* 0x000fe200078e0008 */
[----:B------:R-:W-:-:S03]  /*03c0*/  @P0 IADD3 R15, PT, PT, R15, 0x1, RZ ;  /* 0x000000010f0f0810 */ /* 0x000fc60007ffe0ff */
[----:B------:R-:W-:Y:S01]  /*03d0*/  IMAD.HI.U32 R12, R12, R13, RZ ;  /* 0x0000000d0c0c7227 */ /* 0x000fe200078e00ff */
[----:B------:R-:W-:Y:S02]  /*03e0*/  @!P2 IADD3 R15, PT, PT, -R15, RZ, RZ ;  /* 0x000000ff0f0fa210 */ /* 0x000fe40007ffe1ff */
[----:B------:R-:W-:Y:S02]  /*03f0*/  @!P1 LOP3.LUT R15, RZ, R11, RZ, 0x33, !PT ;  /* 0x0000000bff0f9212 */ /* 0x000fe400078e33ff */
[----:B------:R-:W-:Y:S02]  /*0400*/  IADD3 R12, PT, PT, -R12, RZ, RZ ;  /* 0x000000ff0c0c7210 */ /* 0x000fe40007ffe1ff */
[----:B-1----:R-:W-:Y:S01]  /*0410*/  IADD3 R17, PT, PT, RZ, -R9, RZ ;  /* 0x80000009ff117210 */ /* 0x002fe20007ffe0ff */
[----:B------:R-:W-:Y:S01]  /*0420*/  IMAD.MOV R8, RZ, RZ, -R15 ;  /* 0x000000ffff087224 */ /* 0x000fe200078e0a0f */
[----:B------:R-:W-:Y:S02]  /*0430*/  IABS R16, R15 ;  /* 0x0000000f00107213 */ /* 0x000fe40000000000 */
[----:B------:R-:W-:Y:S01]  /*0440*/  LOP3.LUT R15, R15, R10, RZ, 0x3c, !PT ;  /* 0x0000000a0f0f7212 */ /* 0x000fe200078e3cff */
[----:B------:R-:W-:-:S02]  /*0450*/  IMAD R11, R11, R8, R0 ;  /* 0x000000080b0b7224 */ /* 0x000fc400078e0200 */
[----:B------:R-:W-:Y:S02]  /*0460*/  IMAD R17, R17, R14, RZ ;  /* 0x0000000e11117224 */ /* 0x000fe400078e02ff */
[----:B------:R-:W-:-:S04]  /*0470*/  IMAD.MOV.U32 R8, RZ, RZ, RZ ;  /* 0x000000ffff087224 */ /* 0x000fc800078e00ff */
[----:B------:R-:W-:Y:S01]  /*0480*/  IMAD.HI.U32 R8, R9, R17, R8 ;  /* 0x0000001109087227 */ /* 0x000fe200078e0008 */
[----:B------:R-:W-:Y:S02]  /*0490*/  IABS R17, R11 ;  /* 0x0000000b00117213 */ /* 0x000fe40000000000 */
[----:B------:R-:W-:Y:S01]  /*04a0*/  LOP3.LUT R11, R11, R10, RZ, 0x3c, !PT ;  /* 0x0000000a0b0b7212 */ /* 0x000fe200078e3cff */
[----:B------:R-:W-:Y:S01]  /*04b0*/  IMAD R9, R4, R12, R13 ;  /* 0x0000000c04097224 */ /* 0x000fe200078e020d */
[----:B------:R-:W-:-:S04]  /*04c0*/  MOV R13, R16 ;  /* 0x00000010000d7202 */ /* 0x000fc80000000f00 */
[----:B------:R-:W-:Y:S01]  /*04d0*/  ISETP.GT.U32.AND P0, PT, R4, R9, PT ;  /* 0x000000090400720c */ /* 0x000fe20003f04070 */
[----:B------:R-:W-:-:S04]  /*04e0*/  IMAD.HI.U32 R12, R8, R13, RZ ;  /* 0x0000000d080c7227 */ /* 0x000fc800078e00ff */
[----:B------:R-:W-:Y:S02]  /*04f0*/  IMAD.MOV R16, RZ, RZ, -R12 ;  /* 0x000000ffff107224 */ /* 0x000fe400078e0a0c */
[----:B------:R-:W-:-:S04]  /*0500*/  IMAD.HI.U32 R8, R8, R17, RZ ;  /* 0x0000001108087227 */ /* 0x000fc800078e00ff */
[----:B------:R-:W-:Y:S01]  /*0510*/  IMAD R13, R14, R16, R13 ;  /* 0x000000100e0d7224 */ /* 0x000fe200078e020d */
[----:B------:R-:W-:Y:S01]  /*0520*/  IADD3 R16, PT, PT, -R8, RZ, RZ ;  /* 0x000000ff08107210 */ /* 0x000fe20007ffe1ff */
[----:B------:R-:W-:-:S03]  /*0530*/  @!P0 IMAD.IADD R9, R9, 0x1, -R4 ;  /* 0x0000000109098824 */ /* 0x000fc600078e0a04 */
[C---:B------:R-:W-:Y:S01]  /*0540*/  ISETP.GT.U32.AND P2, PT, R14.reuse, R13, PT ;  /* 0x0000000d0e00720c */ /* 0x040fe20003f44070 */
[----:B------:R-:W-:Y:S01]  /*0550*/  IMAD R17, R14, R16, R17 ;  /* 0x000000100e117224 */ /* 0x000fe200078e0211 */
[----:B------:R-:W-:-:S04]  /*0560*/  ISETP.GT.U32.AND P0, PT, R4, R9, PT ;  /* 0x000000090400720c */ /* 0x000fc80003f04070 */
[----:B------:R-:W-:-:S07]  /*0570*/  ISETP.GT.U32.AND P3, PT, R14, R17, PT ;  /* 0x000000110e00720c */ /* 0x000fce0003f64070 */
[-C--:B------:R-:W-:Y:S01]  /*0580*/  @!P2 IADD3 R13, PT, PT, R13, -R14.reuse, RZ ;  /* 0x8000000e0d0da210 */ /* 0x080fe20007ffe0ff */
[----:B------:R-:W-:Y:S01]  /*0590*/  @!P2 VIADD R12, R12, 0x1 ;  /* 0x000000010c0ca836 */ /* 0x000fe20000000000 */
[----:B------:R-:W-:Y:S01]  /*05a0*/  ISETP.NE.AND P2, PT, R10, RZ, PT ;  /* 0x000000ff0a00720c */ /* 0x000fe20003f45270 */
[----:B------:R-:W-:Y:S01]  /*05b0*/  @!P0 IMAD.IADD R9, R9, 0x1, -R4 ;  /* 0x0000000109098824 */ /* 0x000fe200078e0a04 */
[-C--:B------:R-:W-:Y:S02]  /*05c0*/  ISETP.GE.U32.AND P6, PT, R13, R14.reuse, PT ;  /* 0x0000000e0d00720c */ /* 0x080fe40003fc6070 */
[-C--:B------:R-:W-:Y:S01]  /*05d0*/  @!P3 IADD3 R17, PT, PT, R17, -R14.reuse, RZ ;  /* 0x8000000e1111b210 */ /* 0x080fe20007ffe0ff */
[----:B------:R-:W-:Y:S01]  /*05e0*/  IMAD.MOV.U32 R13, RZ, RZ, R9 ;  /* 0x000000ffff0d7224 */ /* 0x000fe200078e0009 */
[----:B------:R-:W-:Y:S01]  /*05f0*/  ISETP.GE.AND P0, PT, R15, RZ, PT ;  /* 0x000000ff0f00720c */ /* 0x000fe20003f06270 */
[----:B------:R-:W-:Y:S01]  /*0600*/  @!P3 VIADD R8, R8, 0x1 ;  /* 0x000000010808b836 */ /* 0x000fe20000000000 */
[----:B------:R-:W-:-:S02]  /*0610*/  ISETP.GE.U32.AND P1, PT, R17, R14, PT ;  /* 0x0000000e1100720c */ /* 0x000fc40003f26070 */
[----:B------:R-:W-:Y:S02]  /*0620*/  @!P4 IADD3 R13, PT, PT, -R13, RZ, RZ ;  /* 0x000000ff0d0dc210 */ /* 0x000fe40007ffe1ff */
[----:B------:R-:W-:Y:S02]  /*0630*/  ISETP.GE.AND P4, PT, R11, RZ, PT ;  /* 0x000000ff0b00720c */ /* 0x000fe40003f86270 */
[----:B------:R-:W-:Y:S02]  /*0640*/  @!P5 LOP3.LUT R13, RZ, R5, RZ, 0x33, !PT ;  /* 0x00000005ff0dd212 */ /* 0x000fe400078e33ff */
[----:B------:R-:W-:Y:S01]  /*0650*/  @P6 IADD3 R12, PT, PT, R12, 0x1, RZ ;  /* 0x000000010c0c6810 */ /* 0x000fe20007ffe0ff */
[----:B------:R-:W1:Y:S01]  /*0660*/  LDC.64 R4, c[0x0][0x380] ;  /* 0x0000e000ff047b82 */ /* 0x000e620000000a00 */
[----:B------:R-:W-:Y:S01]  /*0670*/  LOP3.LUT R9, RZ, R10, RZ, 0x33, !PT ;  /* 0x0000000aff097212 */ /* 0x000fe200078e33ff */
[----:B------:R-:W-:Y:S02]  /*0680*/  IMAD R10, R6, R13, RZ ;  /* 0x0000000d060a7224 */ /* 0x000fe400078e02ff */
[----:B------:R-:W-:Y:S01]  /*0690*/  @!P0 IMAD.MOV R12, RZ, RZ, -R12 ;  /* 0x000000ffff0c8224 */ /* 0x000fe200078e0a0c */
[----:B------:R-:W-:-:S04]  /*06a0*/  @P1 IADD3 R8, PT, PT, R8, 0x1, RZ ;  /* 0x0000000108081810 */ /* 0x000fc80007ffe0ff */
[----:B------:R-:W-:Y:S02]  /*06b0*/  SEL R12, R9, R12, !P2 ;  /* 0x0000000c090c7207 */ /* 0x000fe40005000000 */
[----:B------:R-:W-:-:S03]  /*06c0*/  @!P4 IADD3 R8, PT, PT, -R8, RZ, RZ ;  /* 0x000000ff0808c210 */ /* 0x000fc60007ffe1ff */
[----:B------:R-:W-:Y:S01]  /*06d0*/  IMAD R3, R12, R3, R10 ;  /* 0x000000030c037224 */ /* 0x000fe200078e020a */
[----:B------:R-:W-:-:S05]  /*06e0*/  SEL R8, R9, R8, !P2 ;  /* 0x0000000809087207 */ /* 0x000fca0005000000 */
[----:B------:R-:W-:Y:S01]  /*06f0*/  IMAD.IADD R8, R8, 0x1, R3 ;  /* 0x0000000108087824 */ /* 0x000fe200078e0203 */
[----:B------:R-:W-:-:S05]  /*0700*/  IADD3 R3, PT, PT, R2, -R13, RZ ;  /* 0x8000000d02037210 */ /* 0x000fca0007ffe0ff */
[----:B------:R-:W-:Y:S02]  /*0710*/  IMAD R3, R6, R3, R8 ;  /* 0x0000000306037224 */ /* 0x000fe400078e0208 */
[----:B------:R-:W2:Y:S02]  /*0720*/  LDC.64 R8, c[0x0][0x388] ;  /* 0x0000e200ff087b82 */ /* 0x000ea40000000a00 */
[----:B-1----:R-:W-:-:S06]  /*0730*/  IMAD.WIDE R4, R3, 0x4, R4 ;  /* 0x0000000403047825 */ /* 0x002fcc00078e0204 */
[----:B0-----:R-:W3:Y:S01]  /*0740*/  LDG.E R5, desc[UR4][R4.64] ;  /* 0x0000000404057981 */ /* 0x001ee2000c1e1900 */
[----:B------:R-:W-:-:S04]  /*0750*/  IMAD R3, R2, R7, R0 ;  /* 0x0000000702037224 */ /* 0x000fc800078e0200 */
[----:B--2---:R-:W-:-:S05]  /*0760*/  IMAD.WIDE R2, R3, 0x4, R8 ;  /* 0x0000000403027825 */ /* 0x004fca00078e0208 */
[----:B---3--:R-:W-:Y:S01]  /*0770*/  STG.E desc[UR4][R2.64], R5 ;  /* 0x0000000502007986 */ /* 0x008fe2000c101904 */
[----:B------:R-:W-:Y:S05]  /*0780*/  EXIT ;  /* 0x000000000000794d */ /* 0x000fea0003800000 */
.L_x_9:
        /* <DEDUP_REMOVED lines=15> */
.L_x_30:


//--------------------- .text._Z22batch_norm_kernel_bf16PKfPfS0_S0_ffiiii --------------------------
	.section	.text._Z22batch_norm_kernel_bf16PKfPfS0_S0_ffiiii,"ax",@progbits
	.align	128
        .global         _Z22batch_norm_kernel_bf16PKfPfS0_S0_ffiiii
        .type           _Z22batch_norm_kernel_bf16PKfPfS0_S0_ffiiii,@function
        .size           _Z22batch_norm_kernel_bf16PKfPfS0_S0_ffiiii,(.L_x_28 - _Z22batch_norm_kernel_bf16PKfPfS0_S0_ffiiii)
        .other          _Z22batch_norm_kernel_bf16PKfPfS0_S0_ffiiii,@"STO_CUDA_ENTRY STV_DEFAULT"
_Z22batch_norm_kernel_bf16PKfPfS0_S0_ffiiii:
.text._Z22batch_norm_kernel_bf16PKfPfS0_S0_ffiiii:
[----:B------:R-:W-:Y:S01]  /*0000*/  LDC R1, c[0x0][0x37c] ;  /* 0x0000df00ff017b82 */ /* 0x000fe20000000800 */
[----:B------:R-:W0:Y:S07]  /*0010*/  S2R R4, SR_TID.Y ;  /* 0x0000000000047919 */ /* 0x000e2e0000002200 */
[----:B------:R-:W1:Y:S01]  /*0020*/  LDC R0, c[0x0][0x360] ;  /* 0x0000d800ff007b82 */ /* 0x000e620000000800 */
[----:B------:R-:W2:Y:S01]  /*0030*/  LDCU.64 UR4, c[0x0][0x3b0] ;  /* 0x00007600ff0477ac */ /* 0x000ea20008000a00 */
[----:B------:R-:W1:Y:S06]  /*0040*/  S2R R7, SR_TID.X ;  /* 0x0000000000077919 */ /* 0x000e6c0000002100 */
[----:B------:R-:W0:Y:S08]  /*0050*/  S2UR UR7, SR_CTAID.Y ;  /* 0x00000000000779c3 */ /* 0x000e300000002600 */
[----:B------:R-:W0:Y:S01]  /*0060*/  LDC R5, c[0x0][0x364] ;  /* 0x0000d900ff057b82 */ /* 0x000e220000000800 */
[----:B--2---:R-:W-:-:S07]  /*0070*/  UIMAD UR4, UR5, UR4, URZ ;  /* 0x00000004050472a4 */ /* 0x004fce000f8e02ff */
[----:B------:R-:W1:Y:S08]  /*0080*/  S2UR UR6, SR_CTAID.X ;  /* 0x00000000000679c3 */ /* 0x000e700000002500 */
[----:B------:R-:W2:Y:S01]  /*0090*/  LDC.64 R2, c[0x0][0x3a8] ;  /* 0x0000ea00ff027b82 */ /* 0x000ea20000000a00 */
[----:B0-----:R-:W-:-:S05]  /*00a0*/  IMAD R5, R5, UR7, R4 ;  /* 0x0000000705057c24 */ /* 0x001fca000f8e0204 */
[----:B------:R-:W-:Y:S01]  /*00b0*/  ISETP.GE.AND P0, PT, R5, UR4, PT ;  /* 0x0000000405007c0c */ /* 0x000fe2000bf06270 */
[----:B-1----:R-:W-:Y:S02]  /*00c0*/  IMAD R0, R0, UR6, R7 ;  /* 0x0000000600007c24 */ /* 0x002fe4000f8e0207 */
[----:B--2---:R-:W-:-:S05]  /*00d0*/  IMAD R7, R3, R2, RZ ;  /* 0x0000000203077224 */ /* 0x004fca00078e02ff */
[----:B------:R-:W-:-:S13]  /*00e0*/  ISETP.GE.OR P0, PT, R0, R7, P0 ;  /* 0x000000070000720c */ /* 0x000fda0000706670 */
[----:B------:R-:W-:Y:S05]  /*00f0*/  @P0 EXIT ;  /* 0x000000000000094d */ /* 0x000fea0003800000 */
[----:B------:R-:W0:Y:S01]  /*0100*/  LDC.64 R6, c[0x0][0x380] ;  /* 0x0000e000ff067b82 */ /* 0x000e220000000a00 */
[----:B------:R-:W1:Y:S01]  /*0110*/  LDCU.64 UR6, c[0x0][0x358] ;  /* 0x00006b00ff0677ac */ /* 0x000e620008000a00 */
[----:B------:R-:W-:Y:S01]  /*0120*/  IMAD R4, R0, UR4, R5 ;  /* 0x0000000400047c24 */ /* 0x000fe2000f8e0205 */
[----:B------:R-:W-:Y:S02]  /*0130*/  IABS R10, R3 ;  /* 0x00000003000a7213 */ /* 0x000fe40000000000 */
[----:B------:R-:W-:Y:S01]  /*0140*/  IABS R11, R0 ;  /* 0x00000000000b7213 */ /* 0x000fe20000000000 */
[----:B------:R-:W2:Y:S01]  /*0150*/  LDCU.64 UR8, c[0x0][0x3a0] ;  /* 0x00007400ff0877ac */ /* 0x000ea20008000a00 */
[----:B0-----:R-:W-:-:S06]  /*0160*/  IMAD.WIDE R6, R4, 0x4, R6 ;  /* 0x0000000404067825 */ /* 0x001fcc00078e0206 */
[----:B-1----:R-:W3:Y:S01]  /*0170*/  LDG.E R6, desc[UR6][R6.64] ;  /* 0x0000000606067981 */ /* 0x002ee2000c1e1900 */
[----:B------:R-:W0:Y:S01]  /*0180*/  I2F.RP R2, R10 ;  /* 0x0000000a00027306 */ /* 0x000e220000209400 */
[----:B--2---:R-:W-:Y:S01]  /*0190*/  UIADD3 UR4, UPT, UPT, UR9, -0xd000000, URZ ;  /* 0xf300000009047890 */ /* 0x004fe2000fffe0ff */
[----:B------:R-:W-:-:S03]  /*01a0*/  ISETP.GE.AND P2, PT, R0, RZ, PT ;  /* 0x000000ff0000720c */ /* 0x000fc60003f46270 */
[----:B------:R-:W-:-:S03]  /*01b0*/  UISETP.GT.U32.AND UP0, UPT, UR4, 0x727fffff, UPT ;  /* 0x727fffff0400788c */ /* 0x000fc6000bf04070 */
[----:B0-----:R-:W0:Y:S02]  /*01c0*/  MUFU.RCP R2, R2 ;  /* 0x0000000200027308 */ /* 0x001e240000001000 */
[----:B0-----:R-:W-:-:S06]  /*01d0*/  VIADD R8, R2, 0xffffffe ;  /* 0x0ffffffe02087836 */ /* 0x001fcc0000000000 */
[----:B------:R-:W-:Y:S08]  /*01e0*/  MUFU.RSQ R2, UR9 ;  /* 0x0000000900027d08 */ /* 0x000ff00008001400 */
[----:B------:R0:W1:Y:S02]  /*01f0*/  F2I.FTZ.U32.TRUNC.NTZ R9, R8 ;  /* 0x0000000800097305 */ /* 0x000064000021f000 */
[----:B0-----:R-:W-:-:S02]  /*0200*/  IMAD.MOV.U32 R8, RZ, RZ, RZ ;  /* 0x000000ffff087224 */ /* 0x001fc400078e00ff */
[----:B-1----:R-:W-:-:S04]  /*0210*/  IMAD.MOV R5, RZ, RZ, -R9 ;  /* 0x000000ffff057224 */ /* 0x002fc800078e0a09 */
[----:B------:R-:W-:-:S04]  /*0220*/  IMAD R5, R5, R10, RZ ;  /* 0x0000000a05057224 */ /* 0x000fc800078e02ff */
[----:B------:R-:W-:-:S04]  /*0230*/  IMAD.HI.U32 R9, R9, R5, R8 ;  /* 0x0000000509097227 */ /* 0x000fc800078e0008 */
[----:B------:R-:W-:-:S04]  /*0240*/  IMAD.MOV.U32 R5, RZ, RZ, R11 ;  /* 0x000000ffff057224 */ /* 0x000fc800078e000b */
[----:B------:R-:W-:-:S05]  /*0250*/  IMAD.HI.U32 R9, R9, R5, RZ ;  /* 0x0000000509097227 */ /* 0x000fca00078e00ff */
[----:B------:R-:W-:-:S05]  /*0260*/  IADD3 R9, PT, PT, -R9, RZ, RZ ;  /* 0x000000ff09097210 */ /* 0x000fca0007ffe1ff */
[----:B------:R-:W-:-:S05]  /*0270*/  IMAD R5, R10, R9, R5 ;  /* 0x000000090a057224 */ /* 0x000fca00078e0205 */
[----:B------:R-:W-:-:S13]  /*0280*/  ISETP.GT.U32.AND P0, PT, R10, R5, PT ;  /* 0x000000050a00720c */ /* 0x000fda0003f04070 */
[----:B------:R-:W-:Y:S01]  /*0290*/  @!P0 IMAD.IADD R5, R5, 0x1, -R10 ;  /* 0x0000000105058824 */ /* 0x000fe200078e0a0a */
[----:B------:R-:W-:-:S04]  /*02a0*/  ISETP.NE.AND P0, PT, R3, RZ, PT ;  /* 0x000000ff0300720c */ /* 0x000fc80003f05270 */
[----:B------:R-:W-:-:S13]  /*02b0*/  ISETP.GT.U32.AND P1, PT, R10, R5, PT ;  /* 0x000000050a00720c */ /* 0x000fda0003f24070 */
[----:B------:R-:W-:-:S05]  /*02c0*/  @!P1 IMAD.IADD R5, R5, 0x1, -R10 ;  /* 0x0000000105059824 */ /* 0x000fca00078e0a0a */
[----:B------:R-:W-:Y:S02]  /*02d0*/  @!P2 IADD3 R5, PT, PT, -R5, RZ, RZ ;  /* 0x000000ff0505a210 */ /* 0x000fe40007ffe1ff */
[----:B------:R-:W-:Y:S01]  /*02e0*/  @!P0 LOP3.LUT R5, RZ, R3, RZ, 0x33, !PT ;  /* 0x00000003ff058212 */ /* 0x000fe200078e33ff */
[----:B---3--:R-:W0:Y:S02]  /*02f0*/  F2F.BF16.F32 R6, R6 ;  /* 0x0000000600067304 */ /* 0x008e240000202000 */
[----:B0-----:R-:W-:-:S04]  /*0300*/  IMAD.U32 R0, R6, 0x10000, RZ ;  /* 0x0001000006007824 */ /* 0x001fc800078e00ff */
[----:B------:R-:W-:Y:S01]  /*0310*/  FADD R0, R0, -UR8 ;  /* 0x8000000800007e21 */ /* 0x000fe20008000000 */
[----:B------:R-:W-:Y:S06]  /*0320*/  BRA.U !UP0, `(.L_x_10) ;  /* 0x0000000108107547 */ /* 0x000fec000b800000 */
[----:B------:R-:W-:-:S07]  /*0330*/  MOV R8, 0x350 ;  /* 0x0000035000087802 */ /* 0x000fce0000000f00 */
[----:B------:R-:W-:Y:S05]  /*0340*/  CALL.REL.NOINC `($__internal_0_$__cuda_sm20_sqrt_rn_f32_slowpath) ;  /* 0x0000000000847944 */ /* 0x000fea0003c00000 */
[----:B------:R-:W-:Y:S01]  /*0350*/  IMAD.MOV.U32 R3, RZ, RZ, R6 ;  /* 0x000000ffff037224 */ /* 0x000fe200078e0006 */
[----:B------:R-:W-:Y:S06]  /*0360*/  BRA `(.L_x_11) ;  /* 0x0000000000107947 */ /* 0x000fec0003800000 */
.L_x_10:
[C---:B------:R-:W-:Y:S01]  /*0370*/  FMUL.FTZ R3, R2.reuse, UR9 ;  /* 0x0000000902037c20 */ /* 0x040fe20008410000 */
[----:B------:R-:W-:-:S03]  /*0380*/  FMUL.FTZ R6, R2, 0.5 ;  /* 0x3f00000002067820 */ /* 0x000fc60000410000 */
[----:B------:R-:W-:-:S04]  /*0390*/  FFMA R2, -R3, R3, UR9 ;  /* 0x0000000903027e23 */ /* 0x000fc80008000103 */
[----:B------:R-:W-:-:S07]  /*03a0*/  FFMA R3, R2, R6, R3 ;  /* 0x0000000602037223 */ /* 0x000fce0000000003 */
.L_x_11:
[----:B------:R-:W0:Y:S01]  /*03b0*/  MUFU.RCP R2, R3 ;  /* 0x0000000300027308 */ /* 0x000e220000001000 */
[----:B------:R-:W-:Y:S07]  /*03c0*/  BSSY.RECONVERGENT B0, `(.L_x_12) ;  /* 0x000000b000007945 */ /* 0x000fee0003800200 */
[----:B------:R-:W1:Y:S01]  /*03d0*/  FCHK P0, R0, R3 ;  /* 0x0000000300007302 */ /* 0x000e620000000000 */
[----:B0-----:R-:W-:-:S04]  /*03e0*/  FFMA R7, R2, -R3, 1 ;  /* 0x3f80000002077423 */ /* 0x001fc80000000803 */
[----:B------:R-:W-:-:S04]  /*03f0*/  FFMA R7, R2, R7, R2 ;  /* 0x0000000702077223 */ /* 0x000fc80000000002 */
[----:B------:R-:W-:-:S04]  /*0400*/  FFMA R2, R0, R7, RZ ;  /* 0x0000000700027223 */ /* 0x000fc800000000ff */
[----:B------:R-:W-:-:S04]  /*0410*/  FFMA R6, R2, -R3, R0 ;  /* 0x8000000302067223 */ /* 0x000fc80000000000 */
[----:B------:R-:W-:Y:S01]  /*0420*/  FFMA R10, R7, R6, R2 ;  /* 0x00000006070a7223 */ /* 0x000fe20000000002 */
[----:B-1----:R-:W-:Y:S06]  /*0430*/  @!P0 BRA `(.L_x_13) ;  /* 0x00000000000c8947 */ /* 0x002fec0003800000 */
[----:B------:R-:W-:-:S07]  /*0440*/  MOV R2, 0x460 ;  /* 0x0000046000027802 */ /* 0x000fce0000000f00 */
[----:B------:R-:W-:Y:S05]  /*0450*/  CALL.REL.NOINC `($__internal_1_$__cuda_sm3x_div_rn_noftz_f32_slowpath) ;  /* 0x0000000000a47944 */ /* 0x000fea0003c00000 */
[----:B------:R-:W-:-:S07]  /*0460*/  IMAD.MOV.U32 R10, RZ, RZ, R0 ;  /* 0x000000ffff0a7224 */ /* 0x000fce00078e0000 */
.L_x_13:
[----:B------:R-:W-:Y:S05]  /*0470*/  BSYNC.RECONVERGENT B0 ;  /* 0x0000000000007941 */ /* 0x000fea0003800200 */
.L_x_12:
[----:B------:R-:W0:Y:S08]  /*0480*/  LDC.64 R2, c[0x0][0x390] ;  /* 0x0000e400ff027b82 */ /* 0x000e300000000a00 */
[----:B------:R-:W1:Y:S08]  /*0490*/  LDC.64 R6, c[0x0][0x398] ;  /* 0x0000e600ff067b82 */ /* 0x000e700000000a00 */
[----:B------:R-:W2:Y:S01]  /*04a0*/  LDC.64 R8, c[0x0][0x388] ;  /* 0x0000e200ff087b82 */ /* 0x000ea20000000a00 */
[----:B0-----:R-:W-:-:S06]  /*04b0*/  IMAD.WIDE R2, R5, 0x4, R2 ;  /* 0x0000000405027825 */ /* 0x001fcc00078e0202 */
[----:B------:R-:W3:Y:S01]  /*04c0*/  LDG.E R3, desc[UR6][R2.64] ;  /* 0x0000000602037981 */ /* 0x000ee2000c1e1900 */
[----:B-1----:R-:W-:-:S06]  /*04d0*/  IMAD.WIDE R6, R5, 0x4, R6 ;  /* 0x0000000405067825 */ /* 0x002fcc00078e0206 */
[----:B------:R-:W4:Y:S01]  /*04e0*/  LDG.E R6, desc[UR6][R6.64] ;  /* 0x0000000606067981 */ /* 0x000f22000c1e1900 */
[----:B---3--:R-:W-:Y:S02]  /*04f0*/  F2FP.BF16.F32.PACK_AB R10, R3, R10 ;  /* 0x0000000a030a723e */ /* 0x008fe400000010ff */
[----:B----4-:R-:W-:-:S05]  /*0500*/  F2FP.BF16.F32.PACK_AB R5, RZ, R6 ;  /* 0x00000006ff05723e */ /* 0x010fca00000010ff */
[----:B------:R-:W-:Y:S02]  /*0510*/  HFMA2.BF16_V2 R0, R10.H0_H0, R10.H1_H1, R5.H0_H0 ;  /* 0x3000000a0a007231 */ /* 0x000fe40000240805 */
[----:B--2---:R-:W-:-:S04]  /*0520*/  IMAD.WIDE R4, R4, 0x4, R8 ;  /* 0x0000000404047825 */ /* 0x004fc800078e0208 */
[----:B------:R-:W-:-:S05]  /*0530*/  IMAD.U32 R9, R0, 0x10000, RZ ;  /* 0x0001000000097824 */ /* 0x000fca00078e00ff */
[----:B------:R-:W-:Y:S01]  /*0540*/  STG.E desc[UR6][R4.64], R9 ;  /* 0x0000000904007986 */ /* 0x000fe2000c101906 */
[----:B------:R-:W-:Y:S05]  /*0550*/  EXIT ;  /* 0x000000000000794d */ /* 0x000fea0003800000 */
        .weak           $__internal_0_$__cuda_sm20_sqrt_rn_f32_slowpath
        .type           $__internal_0_$__cuda_sm20_sqrt_rn_f32_slowpath,@function
        .size           $__internal_0_$__cuda_sm20_sqrt_rn_f32_slowpath,($__internal_1_$__cuda_sm3x_div_rn_noftz_f32_slowpath - $__internal_0_$__cuda_sm20_sqrt_rn_f32_slowpath)
$__internal_0_$__cuda_sm20_sqrt_rn_f32_slowpath:
[----:B------:R-:W0:Y:S02]  /*0560*/  LDC R2, c[0x0][0x3a4] ;  /* 0x0000e900ff027b82 */ /* 0x000e240000000800 */
[----:B0-----:R-:W-:-:S13]  /*0570*/  LOP3.LUT P0, RZ, R2, 0x7fffffff, RZ, 0xc0, !PT ;  /* 0x7fffffff02ff7812 */ /* 0x001fda000780c0ff */
[----:B------:R-:W0:Y:S01]  /*0580*/  @!P0 LDC R3, c[0x0][0x3a4] ;  /* 0x0000e900ff038b82 */ /* 0x000e220000000800 */
[----:B------:R-:W-:Y:S05]  /*0590*/  @!P0 BRA `(.L_x_14) ;  /* 0x0000000000448947 */ /* 0x000fea0003800000 */
[----:B------:R-:W-:-:S13]  /*05a0*/  FSETP.GEU.FTZ.AND P0, PT, R2, RZ, PT ;  /* 0x000000ff0200720b */ /* 0x000fda0003f1e000 */
[----:B0-----:R-:W-:Y:S01]  /*05b0*/  @!P0 MOV R3, 0x7fffffff ;  /* 0x7fffffff00038802 */ /* 0x001fe20000000f00 */
[----:B------:R-:W-:Y:S06]  /*05c0*/  @!P0 BRA `(.L_x_14) ;  /* 0x0000000000388947 */ /* 0x000fec0003800000 */
[----:B------:R-:W-:-:S13]  /*05d0*/  FSETP.GTU.FTZ.AND P0, PT, |R2|, +INF , PT ;  /* 0x7f8000000200780b */ /* 0x000fda0003f1c200 */
[----:B------:R-:W-:Y:S01]  /*05e0*/  @P0 FADD.FTZ R3, R2, 1 ;  /* 0x3f80000002030421 */ /* 0x000fe20000010000 */
[----:B------:R-:W-:Y:S06]  /*05f0*/  @P0 BRA `(.L_x_14) ;  /* 0x00000000002c0947 */ /* 0x000fec0003800000 */
[----:B------:R-:W-:-:S13]  /*0600*/  FSETP.NEU.FTZ.AND P0, PT, |R2|, +INF , PT ;  /* 0x7f8000000200780b */ /* 0x000fda0003f1d200 */
[----:B------:R-:W1:Y:S01]  /*0610*/  @!P0 LDC R3, c[0x0][0x3a4] ;  /* 0x0000e900ff038b82 */ /* 0x000e620000000800 */
[----:B------:R-:W-:Y:S05]  /*0620*/  @!P0 BRA `(.L_x_14) ;  /* 0x0000000000208947 */ /* 0x000fea0003800000 */
[----:B------:R-:W-:-:S04]  /*0630*/  FFMA R2, R2, 1.84467440737095516160e+19, RZ ;  /* 0x5f80000002027823 */ /* 0x000fc800000000ff */
[----:B-1----:R-:W0:Y:S02]  /*0640*/  MUFU.RSQ R3, R2 ;  /* 0x0000000200037308 */ /* 0x002e240000001400 */
[----:B0-----:R-:W-:Y:S01]  /*0650*/  FMUL.FTZ R7, R2, R3 ;  /* 0x0000000302077220 */ /* 0x001fe20000410000 */
[----:B------:R-:W-:-:S03]  /*0660*/  FMUL.FTZ R3, R3, 0.5 ;  /* 0x3f00000003037820 */ /* 0x000fc60000410000 */
[----:B------:R-:W-:-:S04]  /*0670*/  FADD.FTZ R6, -R7, -RZ ;  /* 0x800000ff07067221 */ /* 0x000fc80000010100 */
[----:B------:R-:W-:-:S04]  /*0680*/  FFMA R6, R7, R6, R2 ;  /* 0x0000000607067223 */ /* 0x000fc80000000002 */
[----:B------:R-:W-:-:S04]  /*0690*/  FFMA R3, R6, R3, R7 ;  /* 0x0000000306037223 */ /* 0x000fc80000000007 */
[----:B------:R-:W-:-:S07]  /*06a0*/  FMUL.FTZ R3, R3, 2.3283064365386962891e-10 ;  /* 0x2f80000003037820 */ /* 0x000fce0000410000 */
.L_x_14:
[----:B01----:R-:W-:Y:S02]  /*06b0*/  IMAD.MOV.U32 R6, RZ, RZ, R3 ;  /* 0x000000ffff067224 */ /* 0x003fe400078e0003 */
[----:B------:R-:W-:Y:S02]  /*06c0*/  IMAD.MOV.U32 R2, RZ, RZ, R8 ;  /* 0x000000ffff027224 */ /* 0x000fe400078e0008 */
[----:B------:R-:W-:-:S04]  /*06d0*/  IMAD.MOV.U32 R3, RZ, RZ, 0x0 ;  /* 0x00000000ff037424 */ /* 0x000fc800078e00ff */
[----:B------:R-:W-:Y:S05]  /*06e0*/  RET.REL.NODEC R2 `(_Z22batch_norm_kernel_bf16PKfPfS0_S0_ffiiii) ;  /* 0xfffffff802447950 */ /* 0x000fea0003c3ffff */
        .weak           $__internal_1_$__cuda_sm3x_div_rn_noftz_f32_slowpath
        .type           $__internal_1_$__cuda_sm3x_div_rn_noftz_f32_slowpath,@function
        .size           $__internal_1_$__cuda_sm3x_div_rn_noftz_f32_slowpath,(.L_x_28 - $__internal_1_$__cuda_sm3x_div_rn_noftz_f32_slowpath)
$__internal_1_$__cuda_sm3x_div_rn_noftz_f32_slowpath:
[----:B------:R-:W-:Y:S01]  /*06f0*/  SHF.R.U32.HI R7, RZ, 0x17, R3 ;  /* 0x00000017ff077819 */ /* 0x000fe20000011603 */
[----:B------:R-:W-:Y:S01]  /*0700*/  BSSY.RECONVERGENT B1, `(.L_x_15) ;  /* 0x0000063000017945 */ /* 0x000fe20003800200 */
[--C-:B------:R-:W-:Y:S02]  /*0710*/  SHF.R.U32.HI R6, RZ, 0x17, R0.reuse ;  /* 0x00000017ff067819 */ /* 0x100fe40000011600 */
[----:B------:R-:W-:Y:S01]  /*0720*/  LOP3.LUT R13, R7, 0xff, RZ, 0xc0, !PT ;  /* 0x000000ff070d7812 */ /* 0x000fe200078ec0ff */
[----:B------:R-:W-:Y:S01]  /*0730*/  IMAD.MOV.U32 R7, RZ, RZ, R0 ;  /* 0x000000ffff077224 */ /* 0x000fe200078e0000 */
[----:B------:R-:W-:Y:S02]  /*0740*/  LOP3.LUT R6, R6, 0xff, RZ, 0xc0, !PT ;  /* 0x000000ff06067812 */ /* 0x000fe400078ec0ff */
[----:B------:R-:W-:-:S03]  /*0750*/  IADD3 R10, PT, PT, R13, -0x1, RZ ;  /* 0xffffffff0d0a7810 */ /* 0x000fc60007ffe0ff */
[----:B------:R-:W-:Y:S01]  /*0760*/  VIADD R9, R6, 0xffffffff ;  /* 0xffffffff06097836 */ /* 0x000fe20000000000 */
[----:B------:R-:W-:-:S04]  /*0770*/  ISETP.GT.U32.AND P0, PT, R10, 0xfd, PT ;  /* 0x000000fd0a00780c */ /* 0x000fc80003f04070 */
[----:B------:R-:W-:-:S13]  /*0780*/  ISETP.GT.U32.OR P0, PT, R9, 0xfd, P0 ;  /* 0x000000fd0900780c */ /* 0x000fda0000704470 */
[----:B------:R-:W-:Y:S01]  /*0790*/  @!P0 IMAD.MOV.U32 R8, RZ, RZ, RZ ;  /* 0x000000ffff088224 */ /* 0x000fe200078e00ff */
[----:B------:R-:W-:Y:S06]  /*07a0*/  @!P0 BRA `(.L_x_16) ;  /* 0x00000000005c8947 */ /* 0x000fec0003800000 */
[----:B------:R-:W-:Y:S02]  /*07b0*/  FSETP.GTU.FTZ.AND P1, PT, |R3|, +INF , PT ;  /* 0x7f8000000300780b */ /* 0x000fe40003f3c200 */
[----:B------:R-:W-:-:S04]  /*07c0*/  FSETP.GTU.FTZ.AND P0, PT, |R0|, +INF , PT ;  /* 0x7f8000000000780b */ /* 0x000fc80003f1c200 */
[----:B------:R-:W-:-:S13]  /*07d0*/  PLOP3.LUT P0, PT, P0, P1, PT, 0xf8, 0x8f ;  /* 0x00000000008f781c */ /* 0x000fda0000703f70 */
[----:B------:R-:W-:Y:S05]  /*07e0*/  @P0 BRA `(.L_x_17) ;  /* 0x00000004004c0947 */ /* 0x000fea0003800000 */
[----:B------:R-:W-:-:S13]  /*07f0*/  LOP3.LUT P0, RZ, R3, 0x7fffffff, R7, 0xc8, !PT ;  /* 0x7fffffff03ff7812 */ /* 0x000fda000780c807 */
[----:B------:R-:W-:Y:S05]  /*0800*/  @!P0 BRA `(.L_x_18) ;  /* 0x00000004003c8947 */ /* 0x000fea0003800000 */
[C---:B------:R-:W-:Y:S02]  /*0810*/  FSETP.NEU.FTZ.AND P2, PT, |R0|.reuse, +INF , PT ;  /* 0x7f8000000000780b */ /* 0x040fe40003f5d200 */
[----:B------:R-:W-:Y:S02]  /*0820*/  FSETP.NEU.FTZ.AND P1, PT, |R3|, +INF , PT ;  /* 0x7f8000000300780b */ /* 0x000fe40003f3d200 */
[----:B------:R-:W-:-:S11]  /*0830*/  FSETP.NEU.FTZ.AND P0, PT, |R0|, +INF , PT ;  /* 0x7f8000000000780b */ /* 0x000fd60003f1d200 */
[----:B------:R-:W-:Y:S05]  /*0840*/  @!P1 BRA !P2, `(.L_x_18) ;  /* 0x00000004002c9947 */ /* 0x000fea0005000000 */
[----:B------:R-:W-:-:S04]  /*0850*/  LOP3.LUT P2, RZ, R7, 0x7fffffff, RZ, 0xc0, !PT ;  /* 0x7fffffff07ff7812 */ /* 0x000fc8000784c0ff */
[----:B------:R-:W-:-:S13]  /*0860*/  PLOP3.LUT P1, PT, P1, P2, PT, 0x2f, 0xf2 ;  /* 0x0000000000f2781c */ /* 0x000fda0000f24577 */
[----:B------:R-:W-:Y:S05]  /*0870*/  @P1 BRA `(.L_x_19) ;  /* 0x0000000400181947 */ /* 0x000fea0003800000 */
[----:B------:R-:W-:-:S04]  /*0880*/  LOP3.LUT P1, RZ, R3, 0x7fffffff, RZ, 0xc0, !PT ;  /* 0x7fffffff03ff7812 */ /* 0x000fc8000782c0ff */
[----:B------:R-:W-:-:S13]  /*0890*/  PLOP3.LUT P0, PT, P0, P1, PT, 0x2f, 0xf2 ;  /* 0x0000000000f2781c */ /* 0x000fda0000702577 */
[----:B------:R-:W-:Y:S05]  /*08a0*/  @P0 BRA `(.L_x_20) ;  /* 0x0000000400000947 */ /* 0x000fea0003800000 */
[----:B------:R-:W-:Y:S02]  /*08b0*/  ISETP.GE.AND P0, PT, R9, RZ, PT ;  /* 0x000000ff0900720c */ /* 0x000fe40003f06270 */
[----:B------:R-:W-:-:S11]  /*08c0*/  ISETP.GE.AND P1, PT, R10, RZ, PT ;  /* 0x000000ff0a00720c */ /* 0x000fd60003f26270 */
[----:B------:R-:W-:Y:S01]  /*08d0*/  @P0 MOV R8, RZ ;  /* 0x000000ff00080202 */ /* 0x000fe20000000f00 */
[----:B------:R-:W-:Y:S02]  /*08e0*/  @!P0 IMAD.MOV.U32 R8, RZ, RZ, -0x40 ;  /* 0xffffffc0ff088424 */ /* 0x000fe400078e00ff */
[----:B------:R-:W-:Y:S01]  /*08f0*/  @!P0 FFMA R7, R0, 1.84467440737095516160e+19, RZ ;  /* 0x5f80000000078823 */ /* 0x000fe200000000ff */
[----:B------:R-:W-:Y:S01]  /*0900*/  @!P1 FFMA R3, R3, 1.84467440737095516160e+19, RZ ;  /* 0x5f80000003039823 */ /* 0x000fe200000000ff */
[----:B------:R-:W-:-:S07]  /*0910*/  @!P1 VIADD R8, R8, 0x40 ;  /* 0x0000004008089836 */ /* 0x000fce0000000000 */
.L_x_16:
[----:B------:R-:W-:Y:S01]  /*0920*/  LEA R0, R13, 0xc0800000, 0x17 ;  /* 0xc08000000d007811 */ /* 0x000fe200078eb8ff */
[----:B------:R-:W-:Y:S01]  /*0930*/  BSSY.RECONVERGENT B2, `(.L_x_21) ;  /* 0x0000036000027945 */ /* 0x000fe20003800200 */
[----:B------:R-:W-:-:S03]  /*0940*/  IADD3 R6, PT, PT, R6, -0x7f, RZ ;  /* 0xffffff8106067810 */ /* 0x000fc60007ffe0ff */
[----:B------:R-:W-:Y:S02]  /*0950*/  IMAD.IADD R3, R3, 0x1, -R0 ;  /* 0x0000000103037824 */ /* 0x000fe400078e0a00 */
[----:B------:R-:W-:Y:S02]  /*0960*/  IMAD R0, R6, -0x800000, R7 ;  /* 0xff80000006007824 */ /* 0x000fe400078e0207 */
[----:B------:R-:W0:Y:S01]  /*0970*/  MUFU.RCP R9, R3 ;  /* 0x0000000300097308 */ /* 0x000e220000001000 */
[----:B------:R-:W-:-:S04]  /*0980*/  FADD.FTZ R11, -R3, -RZ ;  /* 0x800000ff030b7221 */ /* 0x000fc80000010100 */
[----:B0-----:R-:W-:-:S04]  /*0990*/  FFMA R10, R9, R11, 1 ;  /* 0x3f800000090a7423 */ /* 0x001fc8000000000b */
[----:B------:R-:W-:-:S04]  /*09a0*/  FFMA R12, R9, R10, R9 ;  /* 0x0000000a090c7223 */ /* 0x000fc80000000009 */
[----:B------:R-:W-:-:S04]  /*09b0*/  FFMA R7, R0, R12, RZ ;  /* 0x0000000c00077223 */ /* 0x000fc800000000ff */
[----:B------:R-:W-:-:S04]  /*09c0*/  FFMA R10, R11, R7, R0 ;  /* 0x000000070b0a7223 */ /* 0x000fc80000000000 */
[----:B------:R-:W-:Y:S01]  /*09d0*/  FFMA R9, R12, R10, R7 ;  /* 0x0000000a0c097223 */ /* 0x000fe20000000007 */
[----:B------:R-:W-:-:S03]  /*09e0*/  IADD3 R7, PT, PT, R6, 0x7f, -R13 ;  /* 0x0000007f06077810 */ /* 0x000fc60007ffe80d */
[----:B------:R-:W-:Y:S02]  /*09f0*/  FFMA R10, R11, R9, R0 ;  /* 0x000000090b0a7223 */ /* 0x000fe40000000000 */
[----:B------:R-:W-:Y:S02]  /*0a00*/  IMAD.IADD R7, R7, 0x1, R8 ;  /* 0x0000000107077824 */ /* 0x000fe400078e0208 */
[----:B------:R-:W-:-:S05]  /*0a10*/  FFMA R0, R12, R10, R9 ;  /* 0x0000000a0c007223 */ /* 0x000fca0000000009 */
[----:B------:R-:W-:-:S04]  /*0a20*/  SHF.R.U32.HI R3, RZ, 0x17, R0 ;  /* 0x00000017ff037819 */ /* 0x000fc80000011600 */
[----:B------:R-:W-:-:S05]  /*0a30*/  LOP3.LUT R3, R3, 0xff, RZ, 0xc0, !PT ;  /* 0x000000ff03037812 */ /* 0x000fca00078ec0ff */
[----:B------:R-:W-:-:S04]  /*0a40*/  IMAD.IADD R11, R3, 0x1, R7 ;  /* 0x00000001030b7824 */ /* 0x000fc800078e0207 */
[----:B------:R-:W-:-:S05]  /*0a50*/  VIADD R3, R11, 0xffffffff ;  /* 0xffffffff0b037836 */ /* 0x000fca0000000000 */
[----:B------:R-:W-:-:S13]  /*0a60*/  ISETP.GE.U32.AND P0, PT, R3, 0xfe, PT ;  /* 0x000000fe0300780c */ /* 0x000fda0003f06070 */
[----:B------:R-:W-:Y:S05]  /*0a70*/  @!P0 BRA `(.L_x_22) ;  /* 0x0000000000808947 */ /* 0x000fea0003800000 */
[----:B------:R-:W-:-:S13]  /*0a80*/  ISETP.GT.AND P0, PT, R11, 0xfe, PT ;  /* 0x000000fe0b00780c */ /* 0x000fda0003f04270 */
[----:B------:R-:W-:Y:S05]  /*0a90*/  @P0 BRA `(.L_x_23) ;  /* 0x00000000006c0947 */ /* 0x000fea0003800000 */
[----:B------:R-:W-:-:S13]  /*0aa0*/  ISETP.GE.AND P0, PT, R11, 0x1, PT ;  /* 0x000000010b00780c */ /* 0x000fda0003f06270 */
[----:B------:R-:W-:Y:S05]  /*0ab0*/  @P0 BRA `(.L_x_24) ;  /* 0x0000000000740947 */ /* 0x000fea0003800000 */
[----:B------:R-:W-:Y:S02]  /*0ac0*/  ISETP.GE.AND P0, PT, R11, -0x18, PT ;  /* 0xffffffe80b00780c */ /* 0x000fe40003f06270 */
[----:B------:R-:W-:-:S11]  /*0ad0*/  LOP3.LUT R0, R0, 0x80000000, RZ, 0xc0, !PT ;  /* 0x8000000000007812 */ /* 0x000fd600078ec0ff */
[----:B------:R-:W-:Y:S05]  /*0ae0*/  @!P0 BRA `(.L_x_24) ;  /* 0x0000000000688947 */ /* 0x000fea0003800000 */
[CCC-:B------:R-:W-:Y:S01]  /*0af0*/  FFMA.RZ R3, R12.reuse, R10.reuse, R9.reuse ;  /* 0x0000000a0c037223 */ /* 0x1c0fe2000000c009 */
[C---:B------:R-:W-:Y:S01]  /*0b00*/  IADD3 R8, PT, PT, R11.reuse, 0x20, RZ ;  /* 0x000000200b087810 */ /* 0x040fe20007ffe0ff */
[CCC-:B------:R-:W-:Y:S01]  /*0b10*/  FFMA.RM R6, R12.reuse, R10.reuse, R9.reuse ;  /* 0x0000000a0c067223 */ /* 0x1c0fe20000004009 */
[----:B------:R-:W-:Y:S02]  /*0b20*/  ISETP.NE.AND P2, PT, R11, RZ, PT ;  /* 0x000000ff0b00720c */ /* 0x000fe40003f45270 */
[----:B------:R-:W-:Y:S01]  /*0b30*/  LOP3.LUT R7, R3, 0x7fffff, RZ, 0xc0, !PT ;  /* 0x007fffff03077812 */ /* 0x000fe200078ec0ff */
[----:B------:R-:W-:Y:S01]  /*0b40*/  FFMA.RP R3, R12, R10, R9 ;  /* 0x0000000a0c037223 */ /* 0x000fe20000008009 */
[----:B------:R-:W-:Y:S01]  /*0b50*/  IMAD.MOV R9, RZ, RZ, -R11 ;  /* 0x000000ffff097224 */ /* 0x000fe200078e0a0b */
[----:B------:R-:W-:Y:S02]  /*0b60*/  ISETP.NE.AND P1, PT, R11, RZ, PT ;  /* 0x000000ff0b00720c */ /* 0x000fe40003f25270 */
[----:B------:R-:W-:-:S02]  /*0b70*/  LOP3.LUT R7, R7, 0x800000, RZ, 0xfc, !PT ;  /* 0x0080000007077812 */ /* 0x000fc400078efcff */
[----:B------:R-:W-:Y:S02]  /*0b80*/  FSETP.NEU.FTZ.AND P0, PT, R3, R6, PT ;  /* 0x000000060300720b */ /* 0x000fe40003f1d000 */
[----:B------:R-:W-:Y:S02]  /*0b90*/  SHF.L.U32 R8, R7, R8, RZ ;  /* 0x0000000807087219 */ /* 0x000fe400000006ff */
[----:B------:R-:W-:Y:S02]  /*0ba0*/  SEL R6, R9, RZ, P2 ;  /* 0x000000ff09067207 */ /* 0x000fe40001000000 */
[----:B------:R-:W-:Y:S02]  /*0bb0*/  ISETP.NE.AND P1, PT, R8, RZ, P1 ;  /* 0x000000ff0800720c */ /* 0x000fe40000f25270 */
[----:B------:R-:W-:Y:S02]  /*0bc0*/  SHF.R.U32.HI R6, RZ, R6, R7 ;  /* 0x00000006ff067219 */ /* 0x000fe40000011607 */
[----:B------:R-:W-:-:S02]  /*0bd0*/  PLOP3.LUT P0, PT, P0, P1, PT, 0xf8, 0x8f ;  /* 0x00000000008f781c */ /* 0x000fc40000703f70 */
[----:B------:R-:W-:Y:S02]  /*0be0*/  SHF.R.U32.HI R8, RZ, 0x1, R6 ;  /* 0x00000001ff087819 */ /* 0x000fe40000011606 */
[----:B------:R-:W-:-:S04]  /*0bf0*/  SEL R3, RZ, 0x1, !P0 ;  /* 0x00000001ff037807 */ /* 0x000fc80004000000 */
[----:B------:R-:W-:-:S04]  /*0c00*/  LOP3.LUT R3, R3, 0x1, R8, 0xf8, !PT ;  /* 0x0000000103037812 */ /* 0x000fc800078ef808 */
[----:B------:R-:W-:-:S05]  /*0c10*/  LOP3.LUT R3, R3, R6, RZ, 0xc0, !PT ;  /* 0x0000000603037212 */ /* 0x000fca00078ec0ff */
[----:B------:R-:W-:-:S05]  /*0c20*/  IMAD.IADD R3, R8, 0x1, R3 ;  /* 0x0000000108037824 */ /* 0x000fca00078e0203 */
[----:B------:R-:W-:Y:S01]  /*0c30*/  LOP3.LUT R0, R3, R0, RZ, 0xfc, !PT ;  /* 0x0000000003007212 */ /* 0x000fe200078efcff */
[----:B------:R-:W-:Y:S06]  /*0c40*/  BRA `(.L_x_24) ;  /* 0x0000000000107947 */ /* 0x000fec0003800000 */
.L_x_23:
[----:B------:R-:W-:-:S04]  /*0c50*/  LOP3.LUT R0, R0, 0x80000000, RZ, 0xc0, !PT ;  /* 0x8000000000007812 */ /* 0x000fc800078ec0ff */
[----:B------:R-:W-:Y:S01]  /*0c60*/  LOP3.LUT R0, R0, 0x7f800000, RZ, 0xfc, !PT ;  /* 0x7f80000000007812 */ /* 0x000fe200078efcff */
[----:B------:R-:W-:Y:S06]  /*0c70*/  BRA `(.L_x_24) ;  /* 0x0000000000047947 */ /* 0x000fec0003800000 */
.L_x_22:
[----:B------:R-:W-:-:S07]  /*0c80*/  LEA R0, R7, R0, 0x17 ;  /* 0x0000000007007211 */ /* 0x000fce00078eb8ff */
.L_x_24:
[----:B------:R-:W-:Y:S05]  /*0c90*/  BSYNC.RECONVERGENT B2 ;  /* 0x0000000000027941 */ /* 0x000fea0003800200 */
.L_x_21:
[----:B------:R-:W-:Y:S05]  /*0ca0*/  BRA `(.L_x_25) ;  /* 0x0000000000207947 */ /* 0x000fea0003800000 */
.L_x_20:
[----:B------:R-:W-:-:S04]  /*0cb0*/  LOP3.LUT R0, R3, 0x80000000, R7, 0x48, !PT ;  /* 0x8000000003007812 */ /* 0x000fc800078e4807 */
[----:B------:R-:W-:Y:S01]  /*0cc0*/  LOP3.LUT R0, R0, 0x7f800000, RZ, 0xfc, !PT ;  /* 0x7f80000000007812 */ /* 0x000fe200078efcff */
[----:B------:R-:W-:Y:S06]  /*0cd0*/  BRA `(.L_x_25) ;  /* 0x0000000000147947 */ /* 0x000fec0003800000 */
.L_x_19:
[----:B------:R-:W-:Y:S01]  /*0ce0*/  LOP3.LUT R0, R3, 0x80000000, R7, 0x48, !PT ;  /* 0x8000000003007812 */ /* 0x000fe200078e4807 */
[----:B------:R-:W-:Y:S06]  /*0cf0*/  BRA `(.L_x_25) ;  /* 0x00000000000c7947 */ /* 0x000fec0003800000 */
.L_x_18:
[----:B------:R-:W0:Y:S01]  /*0d00*/  MUFU.RSQ R0, -QNAN ;  /* 0xffc0000000007908 */ /* 0x000e220000001400 */
[----:B------:R-:W-:Y:S05]  /*0d10*/  BRA `(.L_x_25) ;  /* 0x0000000000047947 */ /* 0x000fea0003800000 */
.L_x_17:
[----:B------:R-:W-:-:S07]  /*0d20*/  FADD.FTZ R0, R0, R3 ;  /* 0x0000000300007221 */ /* 0x000fce0000010000 */
.L_x_25:
[----:B------:R-:W-:Y:S05]  /*0d30*/  BSYNC.RECONVERGENT B1 ;  /* 0x0000000000017941 */ /* 0x000fea0003800200 */
.L_x_15:
[----:B------:R-:W-:-:S04]  /*0d40*/  IMAD.MOV.U32 R3, RZ, RZ, 0x0 ;  /* 0x00000000ff037424 */ /* 0x000fc800078e00ff */
[----:B0-----:R-:W-:Y:S05]  /*0d50*/  RET.REL.NODEC R2 `(_Z22batch_norm_kernel_bf16PKfPfS0_S0_ffiiii) ;  /* 0xfffffff002a87950 */ /* 0x001fea0003c3ffff */
.L_x_26:
        /* <DEDUP_REMOVED lines=10> */
.L_x_28:


//--------------------- .nv.shared.reserved.0     --------------------------
	.section	.nv.shared.reserved.0,"aw",@nobits
	.weak		__nv_reservedSMEM_offset_0_alias
	.size		__nv_reservedSMEM_offset_0_alias, 0, 64
	.other		__nv_reservedSMEM_offset_0_alias,@"STO_CUDA_RESERVED_SHARED STV_DEFAULT"
__nv_reservedSMEM_offset_0_alias:
	.zero		0
	.zero		64


//--------------------- .nv.constant0._Z19triplet_loss_kernelPKfS0_S0_Pfiiiif --------------------------
	.section	.nv.constant0._Z19triplet_loss_kernelPKfS0_S0_Pfiiiif,"a",@progbits
	.sectionflags	@""
	.align	4
.nv.constant0._Z19triplet_loss_kernelPKfS0_S0_Pfiiiif:
	.zero		948


//--------------------- .nv.constant0._Z15upsample_kernelPKfPfiiiii --------------------------
	.section	.nv.constant0._Z15upsample_kernelPKfPfiiiii,"a",@progbits
	.sectionflags	@""
	.align	4
.nv.constant0._Z15upsample_kernelPKfPfiiiii:
	.zero		932


//--------------------- .nv.constant0._Z22batch_norm_kernel_bf16PKfPfS0_S0_ffiiii --------------------------
	.section	.nv.constant0._Z22batch_norm_kernel_bf16PKfPfS0_S0_ffiiii,"a",@progbits
	.sectionflags	@""
	.align	4
.nv.constant0._Z22batch_norm_kernel_bf16PKfPfS0_S0_ffiiii:
	.zero		952


//--------------------- SYMBOLS --------------------------

	.type		.nv.reservedSmem.offset0,@object
	.size		.nv.reservedSmem.offset0,0x4
